def gluon_tcgen05(
    a_ptr,
    b_ptr,
    c_ptr,
    M,
    N,
    K,
    stride_am,
    stride_bk,
    stride_cm,
    BLOCK_M: gl.constexpr,
    BLOCK_N: gl.constexpr,
    BLOCK_K: gl.constexpr,
    DTYPE: gl.constexpr,
    A_LAYOUT: gl.constexpr,
    B_LAYOUT: gl.constexpr,
    C_LAYOUT: gl.constexpr,
    B_SHAPE: gl.constexpr,
    TMEM_LAYOUT: gl.constexpr,
    TMEM_REG: gl.constexpr,
    TRANS_B: gl.constexpr,
    NUM_BUFFERS: gl.constexpr,
):
    a_desc = tma.make_tensor_descriptor(
        a_ptr, [M, K], [stride_am, 1], [BLOCK_M, BLOCK_K], A_LAYOUT
    )
    b_desc = tma.make_tensor_descriptor(
        b_ptr,
        [N, K] if TRANS_B else [K, N],
        [stride_bk, 1],
        B_SHAPE,
        B_LAYOUT,
    )
    c_desc = tma.make_tensor_descriptor(
        c_ptr, [M, N], [stride_cm, 1], [BLOCK_M, BLOCK_N], C_LAYOUT
    )

    a_bufs = gl.allocate_shared_memory(
        DTYPE, [NUM_BUFFERS, BLOCK_M, BLOCK_K], A_LAYOUT
    )
    b_bufs = gl.allocate_shared_memory(DTYPE, [NUM_BUFFERS] + B_SHAPE, B_LAYOUT)

    pid_m = gl.program_id(0)
    pid_n = gl.program_id(1)
    off_m = pid_m * BLOCK_M
    off_n = pid_n * BLOCK_N

    tma_bars = gl.allocate_shared_memory(
        gl.int64, [NUM_BUFFERS, 1], mbarrier.MBarrierLayout()
    )
    mma_bars = gl.allocate_shared_memory(
        gl.int64, [NUM_BUFFERS, 1], mbarrier.MBarrierLayout()
    )
    for i in gl.static_range(NUM_BUFFERS):
        mbarrier.init(tma_bars.index(i), count=1)
        mbarrier.init(mma_bars.index(i), count=1)

    acc_tmem = allocate_tensor_memory(gl.float32, [BLOCK_M, BLOCK_N], TMEM_LAYOUT)
    idx = 0
    phase = 0
    use_acc = False
    for k in range(0, K, BLOCK_K):
        a = a_bufs.index(idx)
        b = b_bufs.index(idx)
        tma_bar = tma_bars.index(idx)
        mma_bar = mma_bars.index(idx)
        mbarrier.expect(
            tma_bar, a_desc.block_type.nbytes + b_desc.block_type.nbytes
        )
        tma.async_copy_global_to_shared(a_desc, [off_m, k], tma_bar, a)
        tma.async_copy_global_to_shared(
            b_desc, [off_n, k] if TRANS_B else [k, off_n], tma_bar, b
        )
        mbarrier.wait(tma_bar, phase=phase)

        if TRANS_B:
            b = b.permute((1, 0))
        tcgen05_mma(a, b, acc_tmem, use_acc=use_acc)
        tcgen05_commit(mma_bar)
        mbarrier.wait(mma_bar, phase=phase)
        use_acc = True

        idx += 1
        if idx == NUM_BUFFERS:
            idx = 0
            phase ^= 1

    for i in gl.static_range(NUM_BUFFERS):
        mbarrier.invalidate(tma_bars.index(i))
        mbarrier.invalidate(mma_bars.index(i))

    acc = acc_tmem.load(TMEM_REG)
    c_smem = gl.allocate_shared_memory(DTYPE, [BLOCK_M, BLOCK_N], C_LAYOUT)
    c_smem.store(acc.to(DTYPE))
    fence_async_shared()
    tma.async_copy_shared_to_global(c_desc, [off_m, off_n], c_smem)
    tma.store_wait(pendings=0)

# config = {"BLOCK_K": 32, "BLOCK_M": 64, "BLOCK_N": 128, "arch": "sm_100", "dtype": "fp8e4m3", "num_buffers": 1, "num_warps": 8, "trans_b": 0}
# arch = sm_100


// ===== COMPILED SASS (sm_100a) =====

	.target	sm_100a

	.elftype	@"ET_EXEC"


//--------------------- .note.nv.tkinfo           --------------------------
	.section	.note.nv.tkinfo,"",@"SHT_NOTE"
	.sectionflags	@"SHF_NOTE_NV_TKINFO"
	.tkinfo
        /*0018*/ 	.word	0x00000081
        /*0030*/ 	.string	""
        /*0030*/ 	.string	"ptxas-blackwell"
        /*0030*/ 	.string	"Cuda compilation tools, release 12.9, V12.9.86"
        /*0030*/ 	.string	"Build cuda_12.9.r12.9/compiler.36037853_0"
        /*0030*/ 	.string	"-v  -suppress-debug-info  -lineinfo  -arch sm_100a "



//--------------------- .note.nv.cuver            --------------------------
	.section	.note.nv.cuver,"",@"SHT_NOTE"
	.sectionflags	@"SHF_NOTE_NV_CUVER"
        /*0018*/ 	.short	0x0001
        /*001a*/ 	.short	0x0064
        /*001c*/ 	.short	0x0001
        /*001e*/ 	.short	0x0000
        /*0020*/ 	.short	0x0001
        /*0022*/ 	.short	0x0000


//--------------------- .nv.info                  --------------------------
	.section	.nv.info,"",@"SHT_CUDA_INFO"
	.align	4


	//----- nvinfo : EIATTR_REGCOUNT
	.align		4
        /*0000*/ 	.byte	0x04, 0x2f
        /*0002*/ 	.short	(.L_4 - .L_3)
	.align		4
.L_3:
        /*0004*/ 	.word	index@(gluon_tcgen05)
        /*0008*/ 	.word	0x00000027


	//----- nvinfo : EIATTR_FRAME_SIZE
	.align		4
.L_4:
        /*000c*/ 	.byte	0x04, 0x11
        /*000e*/ 	.short	(.L_6 - .L_5)
	.align		4
.L_5:
        /*0010*/ 	.word	index@($__internal_2_$__cuda_sm10x_tcgen05_guardrail_trap_unallocated_columns_being_dealloced)
        /*0014*/ 	.word	0x00000000


	//----- nvinfo : EIATTR_FRAME_SIZE
	.align		4
.L_6:
        /*0018*/ 	.byte	0x04, 0x11
        /*001a*/ 	.short	(.L_8 - .L_7)
	.align		4
.L_7:
        /*001c*/ 	.word	index@($__internal_1_$__cuda_sm10x_tcgen05_guardrail_trap_phase_invalid_during_alloc)
        /*0020*/ 	.word	0x00000000


	//----- nvinfo : EIATTR_FRAME_SIZE
	.align		4
.L_8:
        /*0024*/ 	.byte	0x04, 0x11
        /*0026*/ 	.short	(.L_10 - .L_9)
	.align		4
.L_9:
        /*0028*/ 	.word	index@($__internal_0_$__cuda_sm10x_tcgen05_guardrail_trap_col_being_dealloced_not_returned_by_alloc)
        /*002c*/ 	.word	0x00000000


	//----- nvinfo : EIATTR_FRAME_SIZE
	.align		4
.L_10:
        /*0030*/ 	.byte	0x04, 0x11
        /*0032*/ 	.short	(.L_12 - .L_11)
	.align		4
.L_11:
        /*0034*/ 	.word	index@(gluon_tcgen05)
        /*0038*/ 	.word	0x00000000


	//----- nvinfo : EIATTR_MIN_STACK_SIZE
	.align		4
.L_12:
        /*003c*/ 	.byte	0x04, 0x12
        /*003e*/ 	.short	(.L_14 - .L_13)
	.align		4
.L_13:
        /*0040*/ 	.word	index@(gluon_tcgen05)
        /*0044*/ 	.word	0x00000000
.L_14:


//--------------------- .nv.info.gluon_tcgen05    --------------------------
	.section	.nv.info.gluon_tcgen05,"",@"SHT_CUDA_INFO"
	.sectionflags	@""
	.align	4


	//----- nvinfo : EIATTR_CUDA_API_VERSION
	.align		4
        /*0000*/ 	.byte	0x04, 0x37
        /*0002*/ 	.short	(.L_16 - .L_15)
.L_15:
        /*0004*/ 	.word	0x00000081


	//----- nvinfo : EIATTR_KPARAM_INFO
	.align		4
.L_16:
        /*0008*/ 	.byte	0x04, 0x17
        /*000a*/ 	.short	(.L_18 - .L_17)
.L_17:
        /*000c*/ 	.word	0x00000000
        /*0010*/ 	.short	0x000a
        /*0012*/ 	.short	0x0048
        /*0014*/ 	.byte	0x00, 0xf4, 0x21, 0x00


	//----- nvinfo : EIATTR_KPARAM_INFO
	.align		4
.L_18:
        /*0018*/ 	.byte	0x04, 0x17
        /*001a*/ 	.short	(.L_20 - .L_19)
.L_19:
        /*001c*/ 	.word	0x00000000
        /*0020*/ 	.short	0x0009
        /*0022*/ 	.short	0x0040
        /*0024*/ 	.byte	0x00, 0xf4, 0x21, 0x00


	//----- nvinfo : EIATTR_KPARAM_INFO
	.align		4
.L_20:
        /*0028*/ 	.byte	0x04, 0x17
        /*002a*/ 	.short	(.L_22 - .L_21)
.L_21:
        /*002c*/ 	.word	0x00000000
        /*0030*/ 	.short	0x0008
        /*0032*/ 	.short	0x0038
        /*0034*/ 	.byte	0x00, 0xf0, 0x21, 0x00


	//----- nvinfo : EIATTR_KPARAM_INFO
	.align		4
.L_22:
        /*0038*/ 	.byte	0x04, 0x17
        /*003a*/ 	.short	(.L_24 - .L_23)
.L_23:
        /*003c*/ 	.word	0x00000000
        /*0040*/ 	.short	0x0007
        /*0042*/ 	.short	0x0030
        /*0044*/ 	.byte	0x00, 0xf0, 0x21, 0x00


	//----- nvinfo : EIATTR_KPARAM_INFO
	.align		4
.L_24:
        /*0048*/ 	.byte	0x04, 0x17
        /*004a*/ 	.short	(.L_26 - .L_25)
.L_25:
        /*004c*/ 	.word	0x00000000
        /*0050*/ 	.short	0x0006
        /*0052*/ 	.short	0x0028
        /*0054*/ 	.byte	0x00, 0xf0, 0x21, 0x00


	//----- nvinfo : EIATTR_KPARAM_INFO
	.align		4
.L_26:
        /*0058*/ 	.byte	0x04, 0x17
        /*005a*/ 	.short	(.L_28 - .L_27)
.L_27:
        /*005c*/ 	.word	0x00000000
        /*0060*/ 	.short	0x0005
        /*0062*/ 	.short	0x0020
        /*0064*/ 	.byte	0x00, 0xf0, 0x11, 0x00


	//----- nvinfo : EIATTR_KPARAM_INFO
	.align		4
.L_28:
        /*0068*/ 	.byte	0x04, 0x17
        /*006a*/ 	.short	(.L_30 - .L_29)
.L_29:
        /*006c*/ 	.word	0x00000000
        /*0070*/ 	.short	0x0004
        /*0072*/ 	.short	0x001c
        /*0074*/ 	.byte	0x00, 0xf0, 0x11, 0x00


	//----- nvinfo : EIATTR_KPARAM_INFO
	.align		4
.L_30:
        /*0078*/ 	.byte	0x04, 0x17
        /*007a*/ 	.short	(.L_32 - .L_31)
.L_31:
        /*007c*/ 	.word	0x00000000
        /*0080*/ 	.short	0x0003
        /*0082*/ 	.short	0x0018
        /*0084*/ 	.byte	0x00, 0xf0, 0x11, 0x00


	//----- nvinfo : EIATTR_KPARAM_INFO
	.align		4
.L_32:
        /*0088*/ 	.byte	0x04, 0x17
        /*008a*/ 	.short	(.L_34 - .L_33)
.L_33:
        /*008c*/ 	.word	0x00000000
        /*0090*/ 	.short	0x0002
        /*0092*/ 	.short	0x0010
        /*0094*/ 	.byte	0x00, 0xf4, 0x21, 0x00


	//----- nvinfo : EIATTR_KPARAM_INFO
	.align		4
.L_34:
        /*0098*/ 	.byte	0x04, 0x17
        /*009a*/ 	.short	(.L_36 - .L_35)
.L_35:
        /*009c*/ 	.word	0x00000000
        /*00a0*/ 	.short	0x0001
        /*00a2*/ 	.short	0x0008
        /*00a4*/ 	.byte	0x00, 0xf4, 0x21, 0x00


	//----- nvinfo : EIATTR_KPARAM_INFO
	.align		4
.L_36:
        /*00a8*/ 	.byte	0x04, 0x17
        /*00aa*/ 	.short	(.L_38 - .L_37)
.L_37:
        /*00ac*/ 	.word	0x00000000
        /*00b0*/ 	.short	0x0000
        /*00b2*/ 	.short	0x0000
        /*00b4*/ 	.byte	0x00, 0xf4, 0x21, 0x00


	//----- nvinfo : EIATTR_AT_ENTRY_FRAGMENTS
	.align		4
.L_38:
        /*00b8*/ 	.byte	0x04, 0x4f
        /*00ba*/ 	.short	(.L_40 - .L_39)


	//   ....[0]....
.L_39:
        /*00bc*/ 	.word	0x00000004


	//----- nvinfo : EIATTR_RESERVED_SMEM_USED
	.align		4
.L_40:
        /*00c0*/ 	.byte	0x01, 0x41
	.zero		2


	//----- nvinfo : EIATTR_SPARSE_MMA_MASK
	.align		4
        /*00c4*/ 	.byte	0x03, 0x50
        /*00c6*/ 	.short	0x0000


	//----- nvinfo : EIATTR_TCGEN05_1CTA_USED
	.align		4
        /*00c8*/ 	.byte	0x01, 0x51
	.zero		2


	//----- nvinfo : EIATTR_MAXREG_COUNT
	.align		4
        /*00cc*/ 	.byte	0x03, 0x1b
        /*00ce*/ 	.short	0x00ff


	//----- nvinfo : EIATTR_NUM_BARRIERS
	.align		4
        /*00d0*/ 	.byte	0x02, 0x4c
        /*00d2*/ 	.byte	0x01
	.zero		1


	//----- nvinfo : EIATTR_INT_WARP_WIDE_INSTR_OFFSETS
	.align		4
        /*00d4*/ 	.byte	0x04, 0x31
        /*00d6*/ 	.short	(.L_42 - .L_41)


	//   ....[0]....
.L_41:
        /*00d8*/ 	.word	0x00001650


	//   ....[1]....
        /*00dc*/ 	.word	0x00001670


	//   ....[2]....
        /*00e0*/ 	.word	0x000016f0


	//   ....[3]....
        /*00e4*/ 	.word	0x00001800


	//   ....[4]....
        /*00e8*/ 	.word	0x00001810


	//   ....[5]....
        /*00ec*/ 	.word	0x00001880


	//   ....[6]....
        /*00f0*/ 	.word	0x00001890


	//   ....[7]....
        /*00f4*/ 	.word	0x000019d0


	//   ....[8]....
        /*00f8*/ 	.word	0x000019e0


	//   ....[9]....
        /*00fc*/ 	.word	0x00001b00


	//   ....[10]....
        /*0100*/ 	.word	0x00001b10


	//   ....[11]....
        /*0104*/ 	.word	0x00001b50


	//   ....[12]....
        /*0108*/ 	.word	0x00001b90


	//   ....[13]....
        /*010c*/ 	.word	0x00001ca0


	//   ....[14]....
        /*0110*/ 	.word	0x00001cb0


	//   ....[15]....
        /*0114*/ 	.word	0x00001f30


	//   ....[16]....
        /*0118*/ 	.word	0x00001f40


	//   ....[17]....
        /*011c*/ 	.word	0x000022b0


	//   ....[18]....
        /*0120*/ 	.word	0x00002300


	//----- nvinfo : EIATTR_COOP_GROUP_MASK_REGIDS
	.align		4
.L_42:
        /*0124*/ 	.byte	0x04, 0x29
        /*0126*/ 	.short	(.L_44 - .L_43)


	//   ....[0]....
.L_43:
        /*0128*/ 	.word	0xffffffff


	//   ....[1]....
        /*012c*/ 	.word	0xffffffff


	//   ....[2]....
        /*0130*/ 	.word	0xffffffff


	//   ....[3]....
        /*0134*/ 	.word	0xffffffff


	//   ....[4]....
        /*0138*/ 	.word	0xffffffff


	//   ....[5]....
        /*013c*/ 	.word	0xffffffff


	//   ....[6]....
        /*0140*/ 	.word	0xffffffff


	//   ....[7]....
        /*0144*/ 	.word	0xffffffff


	//   ....[8]....
        /*0148*/ 	.word	0xffffffff


	//   ....[9]....
        /*014c*/ 	.word	0xffffffff


	//----- nvinfo : EIATTR_COOP_GROUP_INSTR_OFFSETS
	.align		4
.L_44:
        /*0150*/ 	.byte	0x04, 0x28
        /*0152*/ 	.short	(.L_46 - .L_45)


	//   ....[0]....
.L_45:
        /*0154*/ 	.word	0x00000050


	//   ....[1]....
        /*0158*/ 	.word	0x00000310


	//   ....[2]....
        /*015c*/ 	.word	0x000004f0


	//   ....[3]....
        /*0160*/ 	.word	0x000009a0


	//   ....[4]....
        /*0164*/ 	.word	0x00000ae0


	//   ....[5]....
        /*0168*/ 	.word	0x00000f50


	//   ....[6]....
        /*016c*/ 	.word	0x00001090


	//   ....[7]....
        /*0170*/ 	.word	0x000014e0


	//   ....[8]....
        /*0174*/ 	.word	0x00002140


	//   ....[9]....
        /*0178*/ 	.word	0x000023b0


	//----- nvinfo : EIATTR_VRC_CTA_INIT_COUNT
	.align		4
.L_46:
        /*017c*/ 	.byte	0x02, 0x4a
        /*017e*/ 	.byte	0x80
	.zero		1


	//----- nvinfo : EIATTR_MBARRIER_INSTR_OFFSETS
	.align		4
        /*0180*/ 	.byte	0x04, 0x39
        /*0182*/ 	.short	(.L_48 - .L_47)


	//   ....[0]....
.L_47:
        /*0184*/ 	.word	0x00001710
        /*0188*/ 	.word	0x000000ff
        /*018c*/ 	.word	0x00001800
        /*0190*/ 	.short	0x0100
        /*0192*/ 	.byte	0x08
	.zero		1


	//   ....[1]....
        /*0194*/ 	.word	0x00001720
        /*0198*/ 	.word	0x000000ff
        /*019c*/ 	.word	0x00001810
        /*01a0*/ 	.short	0x0100
        /*01a2*/ 	.byte	0x08
	.zero		1


	//   ....[2]....
        /*01a4*/ 	.word	0x00001920
        /*01a8*/ 	.word	0x000000ff
        /*01ac*/ 	.word	0x00001800
        /*01b0*/ 	.short	0x010a
        /*01b2*/ 	.byte	0x08
	.zero		1


	//   ....[3]....
        /*01b4*/ 	.word	0x00001a30
        /*01b8*/ 	.word	0x000000ff
        /*01bc*/ 	.word	0x00001810
        /*01c0*/ 	.short	0x010a
        /*01c2*/ 	.byte	0x08
	.zero		1


	//   ....[4]....
        /*01c4*/ 	.word	0x00001c10
        /*01c8*/ 	.word	0x000000ff
        /*01cc*/ 	.word	0x00001800
        /*01d0*/ 	.short	0x010a
        /*01d2*/ 	.byte	0x08
	.zero		1


	//   ....[5]....
        /*01d4*/ 	.word	0x00001cf0
        /*01d8*/ 	.word	0x000000ff
        /*01dc*/ 	.word	0x00001810
        /*01e0*/ 	.short	0x010a
        /*01e2*/ 	.byte	0x08
	.zero		1


	//   ....[6]....
        /*01e4*/ 	.word	0x00001db0
        /*01e8*/ 	.word	0x000000ff
        /*01ec*/ 	.word	0x00001800
        /*01f0*/ 	.short	0x0108
        /*01f2*/ 	.byte	0x08
	.zero		1


	//   ....[7]....
        /*01f4*/ 	.word	0x00001dc0
        /*01f8*/ 	.word	0x000000ff
        /*01fc*/ 	.word	0x00001810
        /*0200*/ 	.short	0x0108
        /*0202*/ 	.byte	0x08
	.zero		1


	//   ....[8]....
        /*0204*/ 	.word	0x000023d0
        /*0208*/ 	.word	0x000000ff
        /*020c*/ 	.word	0x00001800
        /*0210*/ 	.short	0x010a
        /*0212*/ 	.byte	0x08
	.zero		1


	//   ....[9]....
        /*0214*/ 	.word	0x00002400
        /*0218*/ 	.word	0x000000ff
        /*021c*/ 	.word	0x00001810
        /*0220*/ 	.short	0x010a
        /*0222*/ 	.byte	0x08
	.zero		1


	//   ....[10]....
        /*0224*/ 	.word	0x00002430
        /*0228*/ 	.word	0x000000ff
        /*022c*/ 	.word	0x00001800
        /*0230*/ 	.short	0x010a
        /*0232*/ 	.byte	0x08
	.zero		1


	//   ....[11]....
        /*0234*/ 	.word	0x00002460
        /*0238*/ 	.word	0x000000ff
        /*023c*/ 	.word	0x00001810
        /*0240*/ 	.short	0x010a
        /*0242*/ 	.byte	0x08
	.zero		1


	//----- nvinfo : EIATTR_NUM_MBARRIERS
	.align		4
.L_48:
        /*0244*/ 	.byte	0x03, 0x38
        /*0246*/ 	.short	0x0002


	//----- nvinfo : EIATTR_EXIT_INSTR_OFFSETS
	.align		4
        /*0248*/ 	.byte	0x04, 0x1c
        /*024a*/ 	.short	(.L_50 - .L_49)


	//   ....[0]....
.L_49:
        /*024c*/ 	.word	0x000023c0


	//----- nvinfo : EIATTR_REQNTID
	.align		4
.L_50:
        /*0250*/ 	.byte	0x04, 0x10
        /*0252*/ 	.short	(.L_52 - .L_51)
.L_51:
        /*0254*/ 	.word	0x00000100
        /*0258*/ 	.word	0x00000001
        /*025c*/ 	.word	0x00000001


	//----- nvinfo : EIATTR_CRS_STACK_SIZE
	.align		4
.L_52:
        /*0260*/ 	.byte	0x04, 0x1e
        /*0262*/ 	.short	(.L_54 - .L_53)
.L_53:
        /*0264*/ 	.word	0x00000000


	//----- nvinfo : EIATTR_CBANK_PARAM_SIZE
	.align		4
.L_54:
        /*0268*/ 	.byte	0x03, 0x19
        /*026a*/ 	.short	0x0050


	//----- nvinfo : EIATTR_PARAM_CBANK
	.align		4
        /*026c*/ 	.byte	0x04, 0x0a
        /*026e*/ 	.short	(.L_56 - .L_55)
	.align		4
.L_55:
        /*0270*/ 	.word	index@(.nv.constant0.gluon_tcgen05)
        /*0274*/ 	.short	0x0380
        /*0276*/ 	.short	0x0050


	//----- nvinfo : EIATTR_SW_WAR
	.align		4
.L_56:
        /*0278*/ 	.byte	0x04, 0x36
        /*027a*/ 	.short	(.L_58 - .L_57)
.L_57:
        /*027c*/ 	.word	0x00000008
.L_58:


//--------------------- .nv.compat                --------------------------
	.section	.nv.compat,"",@"SHT_CUDA_COMPAT_INFO"
	.align	4
        /*0000*/ 	.byte	0x02, 0x02, 0x02, 0x00, 0x02, 0x05, 0x05, 0x00, 0x02, 0x03, 0x03, 0x00, 0x02, 0x06, 0x01, 0x00


//--------------------- .nv.callgraph             --------------------------
	.section	.nv.callgraph,"",@"SHT_CUDA_CALLGRAPH"
	.align	4
	.sectionentsize	8
	.align		4
        /*0000*/ 	.word	0x00000000
	.align		4
        /*0004*/ 	.word	0xffffffff
	.align		4
        /*0008*/ 	.word	0x00000000
	.align		4
        /*000c*/ 	.word	0xfffffffe
	.align		4
        /*0010*/ 	.word	0x00000000
	.align		4
        /*0014*/ 	.word	0xfffffffd
	.align		4
        /*0018*/ 	.word	0x00000000
	.align		4
        /*001c*/ 	.word	0xfffffffc


//--------------------- .text.gluon_tcgen05       --------------------------
	.section	.text.gluon_tcgen05,"ax",@progbits
	.align	128
        .global         gluon_tcgen05
        .type           gluon_tcgen05,@function
        .size           gluon_tcgen05,(.L_x_73 - gluon_tcgen05)
        .other          gluon_tcgen05,@"STO_CUDA_ENTRY STV_DEFAULT"
gluon_tcgen05:
.text.gluon_tcgen05:
[----:B------:R-:W1:Y:S01]  /*0000*/  LDC R1, c[0x0][0x37c] ;  /* 0x0000df00ff017b82 */ /* 0x000e620000000800 */
[----:B------:R-:W2:Y:S02]  /*0010*/  S2R R0, SR_TID.X ;  /* 0x0000000000007919 */ /* 0x000ea40000002100 */
[----:B--2---:R-:W-:-:S13]  /*0020*/  ISETP.GE.U32.AND P2, PT, R0, 0x20, PT ;  /* 0x000000200000780c */ /* 0x004fda0003f46070 */
[----:B------:R-:W-:Y:S05]  /*0030*/  @P2 BRA `(.L_x_0) ;  /* 0x0000000000b82947 */ /* 0x000fea0003800000 */
[----:B------:R-:W2:Y:S01]  /*0040*/  S2UR UR6, SR_CgaCtaId ;  /* 0x00000000000679c3 */ /* 0x000ea20000008800 */
[----:B------:R-:W-:Y:S01]  /*0050*/  NOP ;  /* 0x0000000000007918 */ /* 0x000fe20000000000 */
[----:B------:R-:W-:Y:S02]  /*0060*/  UMOV UR4, 0x40 ;  /* 0x0000004000047882 */ /* 0x000fe40000000000 */
[----:B--2---:R-:W-:-:S09]  /*0070*/  ULEA UR4, UR6, UR4, 0x18 ;  /* 0x0000000406047291 */ /* 0x004fd2000f8ec0ff */
[----:B------:R-:W2:Y:S01]  /*0080*/  LDS.U8 R2, [UR4] ;  /* 0x00000004ff027984 */ /* 0x000ea20008000000 */
[----:B------:R-:W-:Y:S02]  /*0090*/  UMOV UR4, 0x400 ;  /* 0x0000040000047882 */ /* 0x000fe40000000000 */
[----:B------:R-:W-:Y:S01]  /*00a0*/  ULEA UR4, UR6, UR4, 0x18 ;  /* 0x0000000406047291 */ /* 0x000fe2000f8ec0ff */
[----:B--2---:R-:W-:-:S13]  /*00b0*/  ISETP.NE.AND P0, PT, R2, RZ, PT ;  /* 0x000000ff0200720c */ /* 0x004fda0003f05270 */
[----:B------:R-:W-:Y:S05]  /*00c0*/  @P0 BRA `(.L_x_1) ;  /* 0x00000000007c0947 */ /* 0x000fea0003800000 */
[----:B------:R-:W-:-:S13]  /*00d0*/  ELECT P0, URZ, PT ;  /* 0x0000000000ff782f */ /* 0x000fda0003800000 */
[----:B------:R-:W-:Y:S05]  /*00e0*/  @!P0 BRA `(.L_x_2) ;  /* 0x0000000000848947 */ /* 0x000fea0003800000 */
[----:B------:R-:W-:Y:S01]  /*00f0*/  UMOV UR5, 0x4 ;  /* 0x0000000400057882 */ /* 0x000fe20000000000 */
[----:B------:R-:W-:Y:S02]  /*0100*/  IMAD.MOV.U32 R5, RZ, RZ, 0x1 ;  /* 0x00000001ff057424 */ /* 0x000fe400078e00ff */
[----:B------:R-:W-:Y:S02]  /*0110*/  IMAD.MOV.U32 R3, RZ, RZ, 0xf ;  /* 0x0000000fff037424 */ /* 0x000fe400078e00ff */
[----:B------:R-:W-:Y:S04]  /*0120*/  DEPBAR.LE SB2, 0x36 ;  /* 0x0000ad800000791a */ /* 0x000fe80000000000 */
[----:B------:R-:W2:Y:S02]  /*0130*/  UTCATOMSWS.FIND_AND_SET.ALIGN UP0, UR5, UR5 ;  /* 0x00000005000575e3 */ /* 0x000ea40008000800 */
[----:B--2---:R-:W-:-:S04]  /*0140*/  PLOP3.LUT P0, PT, PT, PT, UP0, 0x80, 0x8 ;  /* 0x000000000008781c */ /* 0x004fc80003f0f008 */
[----:B------:R-:W-:-:S04]  /*0150*/  SEL R2, RZ, 0xffffffff, !P0 ;  /* 0xffffffffff027807 */ /* 0x000fc80004000000 */
[----:B------:R-:W-:Y:S01]  /*0160*/  ISETP.NE.AND P0, PT, R2, RZ, PT ;  /* 0x000000ff0200720c */ /* 0x000fe20003f05270 */
[----:B------:R-:W-:-:S12]  /*0170*/  IMAD.U32 R2, RZ, RZ, UR5 ;  /* 0x00000005ff027e24 */ /* 0x000fd8000f8e00ff */
[----:B------:R-:W-:Y:S05]  /*0180*/  @P0 BRA `(.L_x_3) ;  /* 0x0000000000240947 */ /* 0x000fea0003800000 */
.L_x_4:
[----:B------:R-:W-:Y:S05]  /*0190*/  NANOSLEEP 0x64 ;  /* 0x000000640000795d */ /* 0x000fea0003800000 */
[----:B------:R-:W-:-:S05]  /*01a0*/  UMOV UR5, 0x4 ;  /* 0x0000000400057882 */ /* 0x000fca0000000000 */
[----:B------:R-:W-:Y:S04]  /*01b0*/  DEPBAR.LE SB2, 0x36 ;  /* 0x0000ad800000791a */ /* 0x000fe80000000000 */
[----:B------:R-:W2:Y:S02]  /*01c0*/  UTCATOMSWS.FIND_AND_SET.ALIGN UP0, UR5, UR5 ;  /* 0x00000005000575e3 */ /* 0x000ea40008000800 */
[----:B--2---:R-:W-:-:S04]  /*01d0*/  PLOP3.LUT P0, PT, PT, PT, UP0, 0x80, 0x8 ;  /* 0x000000000008781c */ /* 0x004fc80003f0f008 */
[----:B------:R-:W-:-:S04]  /*01e0*/  SEL R2, RZ, 0xffffffff, !P0 ;  /* 0xffffffffff027807 */ /* 0x000fc80004000000 */
[----:B------:R-:W-:Y:S01]  /*01f0*/  ISETP.NE.AND P0, PT, R2, RZ, PT ;  /* 0x000000ff0200720c */ /* 0x000fe20003f05270 */
[----:B------:R-:W-:-:S12]  /*0200*/  IMAD.U32 R2, RZ, RZ, UR5 ;  /* 0x00000005ff027e24 */ /* 0x000fd8000f8e00ff */
[----:B------:R-:W-:Y:S05]  /*0210*/  @!P0 BRA `(.L_x_4) ;  /* 0xfffffffc00dc8947 */ /* 0x000fea000383ffff */
.L_x_3:
[C---:B------:R-:W-:Y:S01]  /*0220*/  VIADD R4, R2.reuse, 0x10 ;  /* 0x0000001002047836 */ /* 0x040fe20000000000 */
[----:B------:R-:W-:Y:S01]  /*0230*/  UMOV UR5, 0x50 ;  /* 0x0000005000057882 */ /* 0x000fe20000000000 */
[----:B------:R-:W-:Y:S01]  /*0240*/  SHF.L.U32 R3, R3, R2, RZ ;  /* 0x0000000203037219 */ /* 0x000fe200000006ff */
[----:B------:R-:W-:Y:S01]  /*0250*/  ULEA UR5, UR6, UR5, 0x18 ;  /* 0x0000000506057291 */ /* 0x000fe2000f8ec0ff */
[----:B------:R-:W-:Y:S01]  /*0260*/  IMAD.SHL.U32 R2, R2, 0x20, RZ ;  /* 0x0000002002027824 */ /* 0x000fe200078e00ff */
[----:B------:R-:W-:-:S04]  /*0270*/  SHF.L.U32 R4, R5, R4, RZ ;  /* 0x0000000405047219 */ /* 0x000fc800000006ff */
[----:B------:R-:W-:-:S05]  /*0280*/  LOP3.LUT R3, R4, R3, RZ, 0xfc, !PT ;  /* 0x0000000304037212 */ /* 0x000fca00078efcff */
[----:B------:R2:W-:Y:S04]  /*0290*/  ATOMS.OR RZ, [UR5], R3 ;  /* 0x00000003ffff798c */ /* 0x0005e8000b000005 */
[----:B------:R2:W-:Y:S01]  /*02a0*/  STS [UR4], R2 ;  /* 0x00000002ff007988 */ /* 0x0005e20008000804 */
[----:B------:R-:W-:Y:S05]  /*02b0*/  BRA `(.L_x_2) ;  /* 0x0000000000107947 */ /* 0x000fea0003800000 */
.L_x_1:
[----:B------:R-:W-:Y:S01]  /*02c0*/  IMAD.MOV.U32 R3, RZ, RZ, -0x1 ;  /* 0xffffffffff037424 */ /* 0x000fe200078e00ff */
[----:B------:R-:W-:-:S04]  /*02d0*/  MOV R2, 0x300 ;  /* 0x0000030000027802 */ /* 0x000fc80000000f00 */
[----:B------:R2:W-:Y:S03]  /*02e0*/  STS [UR4], R3 ;  /* 0x00000003ff007988 */ /* 0x0005e60008000804 */
[----:B-12---:R-:W-:Y:S05]  /*02f0*/  CALL.REL.NOINC `($__internal_1_$__cuda_sm10x_tcgen05_guardrail_trap_phase_invalid_during_alloc) ;  /* 0x0000002000707944 */ /* 0x006fea0003c00000 */
.L_x_2:
[----:B------:R-:W-:Y:S05]  /*0300*/  WARPSYNC.ALL ;  /* 0x0000000000007948 */ /* 0x000fea0003800000 */
[----:B------:R-:W-:Y:S01]  /*0310*/  NOP ;  /* 0x0000000000007918 */ /* 0x000fe20000000000 */
.L_x_0:
[----:B------:R-:W3:Y:S08]  /*0320*/  S2UR UR4, SR_CgaCtaId ;  /* 0x00000000000479c3 */ /* 0x000ef00000008800 */
[----:B------:R-:W-:Y:S01]  /*0330*/  BAR.SYNC.DEFER_BLOCKING 0x0 ;  /* 0x0000000000007b1d */ /* 0x000fe20000010000 */
[----:B------:R-:W-:-:S05]  /*0340*/  LOP3.LUT R36, R0, 0xff, RZ, 0xc0, !PT ;  /* 0x000000ff00247812 */ /* 0x000fca00078ec0ff */
[----:B------:R-:W-:Y:S02]  /*0350*/  UMOV UR8, 0x400 ;  /* 0x0000040000087882 */ /* 0x000fe40000000000 */
[----:B------:R-:W4:Y:S08]  /*0360*/  LDC R8, c[0x0][0x3a0] ;  /* 0x0000e800ff087b82 */ /* 0x000f300000000800 */
[----:B------:R-:W5:Y:S01]  /*0370*/  S2UR UR10, SR_CTAID.Y ;  /* 0x00000000000a79c3 */ /* 0x000f620000002600 */
[----:B---3--:R-:W-:-:S09]  /*0380*/  ULEA UR8, UR4, UR8, 0x18 ;  /* 0x0000000804087291 */ /* 0x008fd2000f8ec0ff */
[----:B------:R-:W3:Y:S01]  /*0390*/  LDS R4, [UR8] ;  /* 0x00000008ff047984 */ /* 0x000ee20008000800 */
[----:B------:R-:W-:Y:S06]  /*03a0*/  BAR.SYNC.DEFER_BLOCKING 0x0 ;  /* 0x0000000000007b1d */ /* 0x000fec0000010000 */
[----:B------:R-:W-:Y:S05]  /*03b0*/  @P2 BRA `(.L_x_5) ;  /* 0x0000000000182947 */ /* 0x000fea0003800000 */
[----:B------:R-:W-:Y:S01]  /*03c0*/  ELECT P0, URZ, PT ;  /* 0x0000000000ff782f */ /* 0x000fe20003800000 */
[----:B--2---:R-:W-:Y:S01]  /*03d0*/  IMAD.MOV.U32 R2, RZ, RZ, 0x1 ;  /* 0x00000001ff027424 */ /* 0x004fe200078e00ff */
[----:B------:R-:W-:Y:S01]  /*03e0*/  UMOV UR5, 0x40 ;  /* 0x0000004000057882 */ /* 0x000fe20000000000 */
[----:B------:R-:W-:Y:S01]  /*03f0*/  UVIRTCOUNT.DEALLOC.SMPOOL 0x80 ;  /* 0x000000800000784c */ /* 0x000fe20000000000 */
[----:B------:R-:W-:-:S09]  /*0400*/  ULEA UR5, UR4, UR5, 0x18 ;  /* 0x0000000504057291 */ /* 0x000fd2000f8ec0ff */
[----:B------:R2:W-:Y:S03]  /*0410*/  @P0 STS.U8 [UR5], R2 ;  /* 0x00000002ff000988 */ /* 0x0005e60008000005 */
.L_x_5:
[----:B------:R-:W2:Y:S01]  /*0420*/  S2UR UR4, SR_CTAID.Z ;  /* 0x00000000000479c3 */ /* 0x000ea20000002700 */
[----:B------:R-:W5:Y:S01]  /*0430*/  LDCU UR5, c[0x0][0x370] ;  /* 0x00006e00ff0577ac */ /* 0x000f620008000800 */
[----:B------:R-:W-:Y:S01]  /*0440*/  ISETP.GE.U32.AND P0, PT, R36, 0x20, PT ;  /* 0x000000202400780c */ /* 0x000fe20003f06070 */
[----:B----4-:R-:W-:Y:S01]  /*0450*/  VIADD R6, R8, 0xffffffff ;  /* 0xffffffff08067836 */ /* 0x010fe20000000000 */
[C---:B------:R-:W-:Y:S01]  /*0460*/  ISETP.NE.U32.AND P3, PT, R36.reuse, RZ, PT ;  /* 0x000000ff2400720c */ /* 0x040fe20003f65070 */
[----:B------:R-:W2:Y:S02]  /*0470*/  LDCU UR6, c[0x0][0x374] ;  /* 0x00006e80ff0677ac */ /* 0x000ea40008000800 */
[----:B--2---:R-:W-:Y:S01]  /*0480*/  LEA R3, R36, UR8, 0x2 ;  /* 0x0000000824037c11 */ /* 0x004fe2000f8e10ff */
[----:B------:R-:W-:Y:S01]  /*0490*/  BSSY.RECONVERGENT B0, `(.L_x_6) ;  /* 0x0000015000007945 */ /* 0x000fe20003800200 */
[----:B------:R-:W5:Y:S01]  /*04a0*/  S2UR UR9, SR_CTAID.X ;  /* 0x00000000000979c3 */ /* 0x000f620000002500 */
[----:B------:R-:W2:Y:S01]  /*04b0*/  LDCU.64 UR12, c[0x0][0x3c0] ;  /* 0x00007800ff0c77ac */ /* 0x000ea20008000a00 */
[----:B---3--:R-:W-:-:S04]  /*04c0*/  R2UR UR25, R4 ;  /* 0x00000000041972ca */ /* 0x008fc800000e0000 */
[----:B------:R3:W-:Y:S02]  /*04d0*/  @!P0 STS [R3], RZ ;  /* 0x000000ff03008388 */ /* 0x0007e40000000800 */
[----:B------:R-:W4:Y:S01]  /*04e0*/  LDC R2, c[0x0][0x398] ;  /* 0x0000e600ff027b82 */ /* 0x000f220000000800 */
[----:B------:R-:W-:Y:S01]  /*04f0*/  NOP ;  /* 0x0000000000007918 */ /* 0x000fe20000000000 */
[----:B------:R3:W-:Y:S01]  /*0500*/  @!P3 STS [UR8+0x20], R6 ;  /* 0x00002006ff00b988 */ /* 0x0007e20008000808 */
[----:B-----5:R-:W-:-:S04]  /*0510*/  UIMAD UR4, UR4, UR6, UR10 ;  /* 0x00000006040472a4 */ /* 0x020fc8000f8e020a */
[----:B------:R-:W-:-:S04]  /*0520*/  UIMAD UR4, UR4, UR5, UR9 ;  /* 0x00000005040472a4 */ /* 0x000fc8000f8e0209 */
[----:B------:R-:W-:-:S04]  /*0530*/  UIMAD UR4, UR4, 0x180, URZ ;  /* 0x00000180040478a4 */ /* 0x000fc8000f8e02ff */
[----:B--2---:R-:W-:Y:S01]  /*0540*/  UIADD3 UR6, UP0, UPT, UR4, UR12, URZ ;  /* 0x0000000c04067290 */ /* 0x004fe2000ff1e0ff */
[----:B----4-:R-:W-:-:S03]  /*0550*/  VIADD R2, R2, 0xffffffff ;  /* 0xffffffff02027836 */ /* 0x010fc60000000000 */
[----:B------:R-:W-:Y:S01]  /*0560*/  ULEA.HI.X.SX32 UR7, UR4, UR13, 0x1, UP0 ;  /* 0x0000000d04077291 */ /* 0x000fe200080f0eff */
[----:B---3--:R-:W-:Y:S11]  /*0570*/  @P3 BRA `(.L_x_7) ;  /* 0x0000000000183947 */ /* 0x008ff60003800000 */
[----:B------:R-:W2:Y:S01]  /*0580*/  LDS R4, [UR8+0x8] ;  /* 0x00000808ff047984 */ /* 0x000ea20008000800 */
[----:B------:R-:W3:Y:S01]  /*0590*/  LDC.64 R10, c[0x0][0x380] ;  /* 0x0000e000ff0a7b82 */ /* 0x000ee20000000a00 */
[----:B------:R-:W-:Y:S02]  /*05a0*/  IMAD.MOV.U32 R5, RZ, RZ, 0x70 ;  /* 0x00000070ff057424 */ /* 0x000fe400078e00ff */
[----:B---3--:R3:W-:Y:S03]  /*05b0*/  STS.64 [UR8], R10 ;  /* 0x0000000aff007988 */ /* 0x0087e60008000a08 */
[----:B--2---:R-:W-:-:S05]  /*05c0*/  LOP3.LUT R4, R4, 0x10, R5, 0xd8, !PT ;  /* 0x0000001004047812 */ /* 0x004fca00078ed805 */
[----:B------:R3:W-:Y:S02]  /*05d0*/  STS [UR8+0x8], R4 ;  /* 0x00000804ff007988 */ /* 0x0007e40008000808 */
.L_x_7:
[----:B------:R-:W-:Y:S05]  /*05e0*/  BSYNC.RECONVERGENT B0 ;  /* 0x0000000000007941 */ /* 0x000fea0003800200 */
.L_x_6:
[----:B------:R-:W-:Y:S04]  /*05f0*/  BSSY.RECONVERGENT B0, `(.L_x_8) ;  /* 0x000000a000007945 */ /* 0x000fe80003800200 */
[----:B------:R-:W-:Y:S05]  /*0600*/  @P3 BRA `(.L_x_9) ;  /* 0x0000000000203947 */ /* 0x000fea0003800000 */
[----:B---3--:R-:W2:Y:S01]  /*0610*/  LDS R4, [UR8+0x34] ;  /* 0x00003408ff047984 */ /* 0x008ea20008000800 */
[----:B------:R-:W-:Y:S02]  /*0620*/  IMAD.MOV.U32 R5, RZ, RZ, 0x1f000000 ;  /* 0x1f000000ff057424 */ /* 0x000fe400078e00ff */
[----:B------:R-:W-:Y:S01]  /*0630*/  @!P3 IMAD.MOV.U32 R7, RZ, RZ, 0x3f ;  /* 0x0000003fff07b424 */ /* 0x000fe200078e00ff */
[----:B------:R-:W3:Y:S02]  /*0640*/  @!P3 LDS R10, [UR8+0x38] ;  /* 0x00003808ff0ab984 */ /* 0x000ee40008000800 */
[----:B--2---:R-:W-:Y:S02]  /*0650*/  LOP3.LUT R4, R4, 0xff000000, R5, 0xb8, !PT ;  /* 0xff00000004047812 */ /* 0x004fe400078eb805 */
[----:B---3--:R-:W-:-:S03]  /*0660*/  @!P3 LOP3.LUT R5, R10, 0xff, R7, 0xb8, !PT ;  /* 0x000000ff0a05b812 */ /* 0x008fc600078eb807 */
[----:B------:R2:W-:Y:S04]  /*0670*/  STS [UR8+0x34], R4 ;  /* 0x00003404ff007988 */ /* 0x0005e80008000808 */
[----:B------:R2:W-:Y:S02]  /*0680*/  @!P3 STS [UR8+0x38], R5 ;  /* 0x00003805ff00b988 */ /* 0x0005e40008000808 */
.L_x_9:
[----:B------:R-:W-:Y:S05]  /*0690*/  BSYNC.RECONVERGENT B0 ;  /* 0x0000000000007941 */ /* 0x000fea0003800200 */
.L_x_8:
[----:B------:R-:W-:Y:S04]  /*06a0*/  BSSY.RECONVERGENT B0, `(.L_x_10) ;  /* 0x000000a000007945 */ /* 0x000fe80003800200 */
[----:B------:R-:W-:Y:S05]  /*06b0*/  @P3 BRA `(.L_x_11) ;  /* 0x0000000000203947 */ /* 0x000fea0003800000 */
[----:B--23--:R-:W2:Y:S01]  /*06c0*/  LDS R4, [UR8+0x1c] ;  /* 0x00001c08ff047984 */ /* 0x00cea20008000800 */
[----:B------:R-:W3:Y:S03]  /*06d0*/  LDC.64 R10, c[0x0][0x3a8] ;  /* 0x0000ea00ff0a7b82 */ /* 0x000ee60000000a00 */
[----:B------:R4:W-:Y:S01]  /*06e0*/  STS [UR8+0x24], R2 ;  /* 0x00002402ff007988 */ /* 0x0009e20008000808 */
[--C-:B---3--:R-:W-:Y:S02]  /*06f0*/  SHF.R.U32.HI R7, RZ, 0x4, R11.reuse ;  /* 0x00000004ff077819 */ /* 0x108fe4000001160b */
[----:B------:R-:W-:-:S05]  /*0700*/  SHF.R.U64 R5, R10, 0x4, R11 ;  /* 0x000000040a057819 */ /* 0x000fca000000120b */
[----:B------:R4:W-:Y:S01]  /*0710*/  STS [UR8+0xc], R5 ;  /* 0x00000c05ff007988 */ /* 0x0009e20008000808 */
[----:B--2---:R-:W-:-:S05]  /*0720*/  LOP3.LUT R4, R4, 0xf, R7, 0xb8, !PT ;  /* 0x0000000f04047812 */ /* 0x004fca00078eb807 */
[----:B------:R4:W-:Y:S02]  /*0730*/  STS [UR8+0x1c], R4 ;  /* 0x00001c04ff007988 */ /* 0x0009e40008000808 */
.L_x_11:
[----:B------:R-:W-:Y:S05]  /*0740*/  BSYNC.RECONVERGENT B0 ;  /* 0x0000000000007941 */ /* 0x000fea0003800200 */
.L_x_10:
[----:B------:R-:W-:Y:S04]  /*0750*/  BSSY.RECONVERGENT B1, `(.L_x_12) ;  /* 0x000001d000017945 */ /* 0x000fe80003800200 */
[----:B------:R-:W-:Y:S04]  /*0760*/  BSSY.RELIABLE B0, `(.L_x_13) ;  /* 0x0000018000007945 */ /* 0x000fe80003800100 */
[----:B------:R-:W-:Y:S05]  /*0770*/  @P3 BRA `(.L_x_14) ;  /* 0x00000000001c3947 */ /* 0x000fea0003800000 */
[----:B--234-:R-:W2:Y:S02]  /*0780*/  LDS R4, [UR8+0x34] ;  /* 0x00003408ff047984 */ /* 0x01cea40008000800 */
[----:B--2---:R-:W-:-:S05]  /*0790*/  LOP3.LUT R4, R4, 0x7, RZ, 0xb8, !PT ;  /* 0x0000000704047812 */ /* 0x004fca00078eb8ff */
[----:B------:R2:W-:Y:S01]  /*07a0*/  STS [UR8+0x34], R4 ;  /* 0x00003404ff007988 */ /* 0x0005e20008000808 */
[----:B------:R-:W-:Y:S05]  /*07b0*/  @P3 BRA `(.L_x_15) ;  /* 0x00000000001c3947 */ /* 0x000fea0003800000 */
[----:B--2---:R-:W2:Y:S02]  /*07c0*/  LDS R4, [UR8+0x34] ;  /* 0x00003408ff047984 */ /* 0x004ea40008000800 */
[----:B--2---:R-:W-:-:S05]  /*07d0*/  LOP3.LUT R4, R4, 0x38, RZ, 0xb8, !PT ;  /* 0x0000003804047812 */ /* 0x004fca00078eb8ff */
[----:B------:R5:W-:Y:S02]  /*07e0*/  STS [UR8+0x34], R4 ;  /* 0x00003404ff007988 */ /* 0x000be40008000808 */
.L_x_14:
[----:B------:R-:W-:Y:S05]  /*07f0*/  @P3 BRA `(.L_x_16) ;  /* 0x00000000001c3947 */ /* 0x000fea0003800000 */
[----:B--2345:R-:W2:Y:S02]  /*0800*/  LDS R4, [UR8+0x8] ;  /* 0x00000808ff047984 */ /* 0x03cea40008000800 */
[----:B--2---:R-:W-:-:S05]  /*0810*/  LOP3.LUT R4, R4, 0x780, RZ, 0xb8, !PT ;  /* 0x0000078004047812 */ /* 0x004fca00078eb8ff */
[----:B------:R3:W-:Y:S02]  /*0820*/  STS [UR8+0x8], R4 ;  /* 0x00000804ff007988 */ /* 0x0007e40008000808 */
.L_x_15:
[----:B------:R-:W-:Y:S05]  /*0830*/  @P3 BRA `(.L_x_17) ;  /* 0x0000000000283947 */ /* 0x000fea0003800000 */
[----:B--23--:R-:W2:Y:S02]  /*0840*/  LDS R4, [UR8+0x8] ;  /* 0x00000808ff047984 */ /* 0x00cea40008000800 */
[----:B--2---:R-:W-:-:S05]  /*0850*/  LOP3.LUT R4, R4, 0x1800, RZ, 0xb8, !PT ;  /* 0x0000180004047812 */ /* 0x004fca00078eb8ff */
[----:B------:R2:W-:Y:S02]  /*0860*/  STS [UR8+0x8], R4 ;  /* 0x00000804ff007988 */ /* 0x0005e40008000808 */
.L_x_16:
[----:B------:R-:W-:Y:S05]  /*0870*/  @P3 BREAK.RELIABLE B0 ;  /* 0x0000000000003942 */ /* 0x000fea0003800100 */
[----:B------:R-:W-:Y:S05]  /*0880*/  @P3 BRA `(.L_x_18) ;  /* 0x0000000000243947 */ /* 0x000fea0003800000 */
[----:B--2-4-:R-:W2:Y:S01]  /*0890*/  LDS R5, [UR8+0x8] ;  /* 0x00000808ff057984 */ /* 0x014ea20008000800 */
[----:B---3-5:R-:W-:-:S05]  /*08a0*/  IMAD.MOV.U32 R4, RZ, RZ, 0x6000 ;  /* 0x00006000ff047424 */ /* 0x028fca00078e00ff */
[----:B--2---:R-:W-:-:S04]  /*08b0*/  LOP3.LUT R4, R5, 0x2000, R4, 0xd8, !PT ;  /* 0x0000200005047812 */ /* 0x004fc800078ed804 */
[----:B------:R-:W-:-:S05]  /*08c0*/  LOP3.LUT R4, R4, 0x400000, RZ, 0xb8, !PT ;  /* 0x0040000004047812 */ /* 0x000fca00078eb8ff */
[----:B------:R4:W-:Y:S02]  /*08d0*/  STS [UR8+0x8], R4 ;  /* 0x00000804ff007988 */ /* 0x0009e40008000808 */
.L_x_17:
[----:B------:R-:W-:Y:S05]  /*08e0*/  BSYNC.RELIABLE B0 ;  /* 0x0000000000007941 */ /* 0x000fea0003800100 */
.L_x_13:
[----:B--234-:R-:W2:Y:S02]  /*08f0*/  @!P3 LDS R4, [UR8+0x8] ;  /* 0x00000808ff04b984 */ /* 0x01cea40008000800 */
[----:B--2---:R-:W-:-:S05]  /*0900*/  @!P3 LOP3.LUT R4, R4, 0x8000, RZ, 0xb8, !PT ;  /* 0x000080000404b812 */ /* 0x004fca00078eb8ff */
[----:B------:R2:W-:Y:S02]  /*0910*/  @!P3 STS [UR8+0x8], R4 ;  /* 0x00000804ff00b988 */ /* 0x0005e40008000808 */
.L_x_18:
[----:B------:R-:W-:Y:S05]  /*0920*/  BSYNC.RECONVERGENT B1 ;  /* 0x0000000000017941 */ /* 0x000fea0003800200 */
.L_x_12:
[----:B------:R-:W-:Y:S05]  /*0930*/  WARPSYNC.ALL ;  /* 0x0000000000007948 */ /* 0x000fea0003800000 */
[----:B------:R-:W-:Y:S01]  /*0940*/  NOP ;  /* 0x0000000000007918 */ /* 0x000fe20000000000 */
[----:B------:R-:W2:Y:S02]  /*0950*/  LDC R7, c[0x0][0x39c] ;  /* 0x0000e700ff077b82 */ /* 0x000ea40000000800 */
[----:B--2---:R-:W-:Y:S01]  /*0960*/  VIADD R7, R7, 0xffffffff ;  /* 0xffffffff07077836 */ /* 0x004fe20000000000 */
[----:B------:R-:W-:Y:S06]  /*0970*/  @P0 BRA `(.L_x_19) ;  /* 0x0000000000300947 */ /* 0x000fec0003800000 */
[----:B---345:R-:W2:Y:S01]  /*0980*/  S2R R4, SR_LANEID ;  /* 0x0000000000047919 */ /* 0x038ea20000000000 */
[----:B------:R-:W-:Y:S05]  /*0990*/  WARPSYNC.ALL ;  /* 0x0000000000007948 */ /* 0x000fea0003800000 */
[----:B------:R-:W-:Y:S01]  /*09a0*/  NOP ;  /* 0x0000000000007918 */ /* 0x000fe20000000000 */
[----:B--2---:R-:W-:-:S05]  /*09b0*/  IMAD.SHL.U32 R9, R4, 0x4, RZ ;  /* 0x0000000404097824 */ /* 0x004fca00078e00ff */
[----:B------:R-:W2:Y:S01]  /*09c0*/  LDS R11, [R9+UR8] ;  /* 0x00000008090b7984 */ /* 0x000ea20008000800 */
[----:B------:R-:W-:-:S05]  /*09d0*/  IADD3 R4, P1, PT, R9, UR6, RZ ;  /* 0x0000000609047c10 */ /* 0x000fca000ff3e0ff */
[----:B------:R-:W-:-:S05]  /*09e0*/  IMAD.X R5, RZ, RZ, UR7, P1 ;  /* 0x00000007ff057e24 */ /* 0x000fca00088e06ff */
[----:B--2---:R2:W3:Y:S01]  /*09f0*/  ATOMG.E.EXCH.STRONG.GPU PT, RZ, [R4], R11 ;  /* 0x0000000b04ff73a8 */ /* 0x0044e200041ee100 */
[----:B------:R-:W-:-:S04]  /*0a00*/  DEPBAR {5,4,3,2,1,0} ;  /* 0x0000003f0000791a */ /* 0x000fc80000000000 */
[----:B------:R-:W4:Y:S02]  /*0a10*/  CCTL.E.C.LDCU.IV.DEEP [UR6] ;  /* 0x0000000006007540 */ /* 0x000f240009c08000 */
[----:B----4-:R2:W-:Y:S01]  /*0a20*/  UTMACCTL.IV [UR6] ;  /* 0x00000000060079b9 */ /* 0x0105e20008000000 */
[----:B------:R-:W-:Y:S01]  /*0a30*/  NOP ;  /* 0x0000000000007918 */ /* 0x000fe20000000000 */
.L_x_19:
[----:B------:R-:W-:Y:S05]  /*0a40*/  @P0 BRA `(.L_x_20) ;  /* 0x00000000000c0947 */ /* 0x000fea0003800000 */
[----:B------:R0:W-:Y:S01]  /*0a50*/  UTMACMDFLUSH ;  /* 0x00000000000079b7 */ /* 0x0001e20000000000 */
[----:B------:R-:W-:Y:S05]  /*0a60*/  @P0 BRA `(.L_x_20) ;  /* 0x0000000000040947 */ /* 0x000fea0003800000 */
[----:B------:R-:W-:-:S04]  /*0a70*/  DEPBAR.LE SB0, 0x0 ;  /* 0x000080000000791a */ /* 0x000fc80000000000 */
.L_x_20:
[----:B------:R-:W-:Y:S05]  /*0a80*/  WARPSYNC.ALL ;  /* 0x0000000000007948 */ /* 0x000fea0003800000 */
[----:B------:R-:W-:Y:S01]  /*0a90*/  NOP ;  /* 0x0000000000007918 */ /* 0x000fe20000000000 */
[----:B---3--:R-:W-:Y:S06]  /*0aa0*/  BAR.SYNC.DEFER_BLOCKING 0x0 ;  /* 0x0000000000007b1d */ /* 0x008fec0000010000 */
[----:B------:R-:W-:Y:S02]  /*0ab0*/  BSSY.RECONVERGENT B1, `(.L_x_21) ;  /* 0x000000b000017945 */ /* 0x000fe40003800200 */
[----:B------:R-:W-:Y:S06]  /*0ac0*/  BAR.SYNC.DEFER_BLOCKING 0x0 ;  /* 0x0000000000007b1d */ /* 0x000fec0000010000 */
[----:B------:R3:W-:Y:S01]  /*0ad0*/  @!P0 STS [R3], RZ ;  /* 0x000000ff03008388 */ /* 0x0007e20000000800 */
[----:B------:R-:W-:Y:S01]  /*0ae0*/  NOP ;  /* 0x0000000000007918 */ /* 0x000fe20000000000 */
[----:B------:R-:W-:Y:S05]  /*0af0*/  @P3 BRA `(.L_x_22) ;  /* 0x0000000000183947 */ /* 0x000fea0003800000 */
[----:B--2-45:R-:W2:Y:S01]  /*0b00*/  LDS R4, [UR8+0x8] ;  /* 0x00000808ff047984 */ /* 0x034ea20008000800 */
[----:B------:R-:W4:Y:S01]  /*0b10*/  LDC.64 R10, c[0x0][0x388] ;  /* 0x0000e200ff0a7b82 */ /* 0x000f220000000a00 */
[----:B------:R-:W-:Y:S02]  /*0b20*/  IMAD.MOV.U32 R5, RZ, RZ, 0x70 ;  /* 0x00000070ff057424 */ /* 0x000fe400078e00ff */
[----:B----4-:R4:W-:Y:S03]  /*0b30*/  STS.64 [UR8], R10 ;  /* 0x0000000aff007988 */ /* 0x0109e60008000a08 */
[----:B--2---:R-:W-:-:S05]  /*0b40*/  LOP3.LUT R4, R4, 0x10, R5, 0xd8, !PT ;  /* 0x0000001004047812 */ /* 0x004fca00078ed805 */
[----:B------:R4:W-:Y:S02]  /*0b50*/  STS [UR8+0x8], R4 ;  /* 0x00000804ff007988 */ /* 0x0009e40008000808 */
.L_x_22:
[----:B--2---:R-:W-:Y:S05]  /*0b60*/  BSYNC.RECONVERGENT B1 ;  /* 0x0000000000017941 */ /* 0x004fea0003800200 */
.L_x_21:
[----:B------:R-:W-:Y:S04]  /*0b70*/  BSSY.RECONVERGENT B1, `(.L_x_23) ;  /* 0x000000a000017945 */ /* 0x000fe80003800200 */
[----:B------:R-:W-:Y:S05]  /*0b80*/  @P3 BRA `(.L_x_24) ;  /* 0x0000000000203947 */ /* 0x000fea0003800000 */
[----:B----45:R-:W2:Y:S01]  /*0b90*/  LDS R4, [UR8+0x34] ;  /* 0x00003408ff047984 */ /* 0x030ea20008000800 */
[----:B------:R-:W-:Y:S02]  /*0ba0*/  IMAD.MOV.U32 R5, RZ, RZ, 0x7f000000 ;  /* 0x7f000000ff057424 */ /* 0x000fe400078e00ff */
[----:B------:R-:W-:Y:S01]  /*0bb0*/  @!P3 IMAD.MOV.U32 R9, RZ, RZ, 0x1f ;  /* 0x0000001fff09b424 */ /* 0x000fe200078e00ff */
[----:B------:R-:W4:Y:S02]  /*0bc0*/  @!P3 LDS R10, [UR8+0x38] ;  /* 0x00003808ff0ab984 */ /* 0x000f240008000800 */
[----:B--2---:R-:W-:Y:S02]  /*0bd0*/  LOP3.LUT R4, R4, 0xff000000, R5, 0xb8, !PT ;  /* 0xff00000004047812 */ /* 0x004fe400078eb805 */
[----:B----4-:R-:W-:-:S03]  /*0be0*/  @!P3 LOP3.LUT R5, R10, 0xff, R9, 0xb8, !PT ;  /* 0x000000ff0a05b812 */ /* 0x010fc600078eb809 */
[----:B------:R2:W-:Y:S04]  /*0bf0*/  STS [UR8+0x34], R4 ;  /* 0x00003404ff007988 */ /* 0x0005e80008000808 */
[----:B------:R2:W-:Y:S02]  /*0c00*/  @!P3 STS [UR8+0x38], R5 ;  /* 0x00003805ff00b988 */ /* 0x0005e40008000808 */
.L_x_24:
[----:B------:R-:W-:Y:S05]  /*0c10*/  BSYNC.RECONVERGENT B1 ;  /* 0x0000000000017941 */ /* 0x000fea0003800200 */
.L_x_23:
[----:B------:R-:W-:Y:S04]  /*0c20*/  BSSY.RECONVERGENT B1, `(.L_x_25) ;  /* 0x0000004000017945 */ /* 0x000fe80003800200 */
[----:B------:R-:W-:Y:S05]  /*0c30*/  @P3 BRA `(.L_x_26) ;  /* 0x0000000000083947 */ /* 0x000fea0003800000 */
[----:B------:R2:W-:Y:S04]  /*0c40*/  STS [UR8+0x24], R6 ;  /* 0x00002406ff007988 */ /* 0x0005e80008000808 */
[----:B------:R2:W-:Y:S02]  /*0c50*/  STS [UR8+0x20], R7 ;  /* 0x00002007ff007988 */ /* 0x0005e40008000808 */
.L_x_26:
[----:B------:R-:W-:Y:S05]  /*0c60*/  BSYNC.RECONVERGENT B1 ;  /* 0x0000000000017941 */ /* 0x000fea0003800200 */
.L_x_25:
[----:B------:R-:W-:Y:S04]  /*0c70*/  BSSY.RECONVERGENT B2, `(.L_x_27) ;  /* 0x0000025000027945 */ /* 0x000fe80003800200 */
[----:B------:R-:W-:Y:S04]  /*0c80*/  BSSY.RELIABLE B1, `(.L_x_28) ;  /* 0x0000020000017945 */ /* 0x000fe80003800100 */
[----:B------:R-:W-:Y:S05]  /*0c90*/  @P3 BRA `(.L_x_29) ;  /* 0x00000000002c3947 */ /* 0x000fea0003800000 */
[----:B--2-45:R-:W2:Y:S01]  /*0ca0*/  LDS R4, [UR8+0x1c] ;  /* 0x00001c08ff047984 */ /* 0x034ea20008000800 */
[----:B------:R-:W4:Y:S02]  /*0cb0*/  LDC.64 R10, c[0x0][0x3b0] ;  /* 0x0000ec00ff0a7b82 */ /* 0x000f240000000a00 */
[--C-:B----4-:R-:W-:Y:S02]  /*0cc0*/  SHF.R.U32.HI R9, RZ, 0x4, R11.reuse ;  /* 0x00000004ff097819 */ /* 0x110fe4000001160b */
[----:B------:R-:W-:-:S05]  /*0cd0*/  SHF.R.U64 R5, R10, 0x4, R11 ;  /* 0x000000040a057819 */ /* 0x000fca000000120b */
[----:B------:R4:W-:Y:S01]  /*0ce0*/  STS [UR8+0xc], R5 ;  /* 0x00000c05ff007988 */ /* 0x0009e20008000808 */
[----:B--2---:R-:W-:-:S05]  /*0cf0*/  LOP3.LUT R4, R4, 0xf, R9, 0xb8, !PT ;  /* 0x0000000f04047812 */ /* 0x004fca00078eb809 */
[----:B------:R4:W-:Y:S01]  /*0d00*/  STS [UR8+0x1c], R4 ;  /* 0x00001c04ff007988 */ /* 0x0009e20008000808 */
[----:B------:R-:W-:Y:S05]  /*0d10*/  @P3 BRA `(.L_x_30) ;  /* 0x00000000001c3947 */ /* 0x000fea0003800000 */
[----:B----4-:R-:W2:Y:S02]  /*0d20*/  LDS R4, [UR8+0x34] ;  /* 0x00003408ff047984 */ /* 0x010ea40008000800 */
[----:B--2---:R-:W-:-:S05]  /*0d30*/  LOP3.LUT R4, R4, 0x7, RZ, 0xb8, !PT ;  /* 0x0000000704047812 */ /* 0x004fca00078eb8ff */
[----:B------:R2:W-:Y:S02]  /*0d40*/  STS [UR8+0x34], R4 ;  /* 0x00003404ff007988 */ /* 0x0005e40008000808 */
.L_x_29:
[----:B------:R-:W-:Y:S05]  /*0d50*/  @P3 BRA `(.L_x_31) ;  /* 0x00000000001c3947 */ /* 0x000fea0003800000 */
[----:B--2-45:R-:W2:Y:S02]  /*0d60*/  LDS R4, [UR8+0x34] ;  /* 0x00003408ff047984 */ /* 0x034ea40008000800 */
[----:B--2---:R-:W-:-:S05]  /*0d70*/  LOP3.LUT R4, R4, 0x38, RZ, 0xb8, !PT ;  /* 0x0000003804047812 */ /* 0x004fca00078eb8ff */
[----:B------:R2:W-:Y:S02]  /*0d80*/  STS [UR8+0x34], R4 ;  /* 0x00003404ff007988 */ /* 0x0005e40008000808 */
.L_x_30:
[----:B------:R-:W-:Y:S05]  /*0d90*/  @P3 BRA `(.L_x_32) ;  /* 0x00000000001c3947 */ /* 0x000fea0003800000 */
[----:B--2-4-:R-:W2:Y:S02]  /*0da0*/  LDS R4, [UR8+0x8] ;  /* 0x00000808ff047984 */ /* 0x014ea40008000800 */
[----:B--2---:R-:W-:-:S05]  /*0db0*/  LOP3.LUT R4, R4, 0x780, RZ, 0xb8, !PT ;  /* 0x0000078004047812 */ /* 0x004fca00078eb8ff */
[----:B------:R2:W-:Y:S02]  /*0dc0*/  STS [UR8+0x8], R4 ;  /* 0x00000804ff007988 */ /* 0x0005e40008000808 */
.L_x_31:
[----:B------:R-:W-:Y:S05]  /*0dd0*/  @P3 BRA `(.L_x_33) ;  /* 0x0000000000283947 */ /* 0x000fea0003800000 */
[----:B--2-45:R-:W2:Y:S02]  /*0de0*/  LDS R4, [UR8+0x8] ;  /* 0x00000808ff047984 */ /* 0x034ea40008000800 */
[----:B--2---:R-:W-:-:S05]  /*0df0*/  LOP3.LUT R4, R4, 0x1800, RZ, 0xb8, !PT ;  /* 0x0000180004047812 */ /* 0x004fca00078eb8ff */
[----:B------:R5:W-:Y:S02]  /*0e00*/  STS [UR8+0x8], R4 ;  /* 0x00000804ff007988 */ /* 0x000be40008000808 */
.L_x_32:
[----:B------:R-:W-:Y:S05]  /*0e10*/  @P3 BREAK.RELIABLE B1 ;  /* 0x0000000000013942 */ /* 0x000fea0003800100 */
[----:B------:R-:W-:Y:S05]  /*0e20*/  @P3 BRA `(.L_x_34) ;  /* 0x0000000000243947 */ /* 0x000fea0003800000 */
[----:B--2-45:R-:W2:Y:S01]  /*0e30*/  LDS R4, [UR8+0x8] ;  /* 0x00000808ff047984 */ /* 0x034ea20008000800 */
[----:B------:R-:W-:-:S05]  /*0e40*/  IMAD.MOV.U32 R5, RZ, RZ, 0x6000 ;  /* 0x00006000ff057424 */ /* 0x000fca00078e00ff */
[----:B--2---:R-:W-:-:S04]  /*0e50*/  LOP3.LUT R4, R4, 0x6000, R5, 0xd8, !PT ;  /* 0x0000600004047812 */ /* 0x004fc800078ed805 */
[----:B------:R-:W-:-:S05]  /*0e60*/  LOP3.LUT R4, R4, 0x400000, RZ, 0xb8, !PT ;  /* 0x0040000004047812 */ /* 0x000fca00078eb8ff */
[----:B------:R2:W-:Y:S02]  /*0e70*/  STS [UR8+0x8], R4 ;  /* 0x00000804ff007988 */ /* 0x0005e40008000808 */
.L_x_33:
[----:B------:R-:W-:Y:S05]  /*0e80*/  BSYNC.RELIABLE B1 ;  /* 0x0000000000017941 */ /* 0x000fea0003800100 */
.L_x_28:
[----:B--2-45:R-:W2:Y:S02]  /*0e90*/  @!P3 LDS R4, [UR8+0x8] ;  /* 0x00000808ff04b984 */ /* 0x034ea40008000800 */
[----:B--2---:R-:W-:-:S05]  /*0ea0*/  @!P3 LOP3.LUT R4, R4, 0x8000, RZ, 0xb8, !PT ;  /* 0x000080000404b812 */ /* 0x004fca00078eb8ff */
[----:B------:R2:W-:Y:S02]  /*0eb0*/  @!P3 STS [UR8+0x8], R4 ;  /* 0x00000804ff00b988 */ /* 0x0005e40008000808 */
.L_x_34:
[----:B------:R-:W-:Y:S05]  /*0ec0*/  BSYNC.RECONVERGENT B2 ;  /* 0x0000000000027941 */ /* 0x000fea0003800200 */
.L_x_27:
[----:B------:R-:W-:Y:S05]  /*0ed0*/  WARPSYNC.ALL ;  /* 0x0000000000007948 */ /* 0x000fea0003800000 */
[----:B------:R-:W-:Y:S01]  /*0ee0*/  NOP ;  /* 0x0000000000007918 */ /* 0x000fe20000000000 */
[----:B------:R-:W-:-:S04]  /*0ef0*/  UIADD3 UR5, UPT, UPT, UR4, 0x80, URZ ;  /* 0x0000008004057890 */ /* 0x000fc8000fffe0ff */
[----:B------:R-:W-:-:S04]  /*0f00*/  UIADD3 UR16, UP0, UPT, UR5, UR12, URZ ;  /* 0x0000000c05107290 */ /* 0x000fc8000ff1e0ff */
[----:B------:R-:W-:Y:S01]  /*0f10*/  ULEA.HI.X.SX32 UR17, UR5, UR13, 0x1, UP0 ;  /* 0x0000000d05117291 */ /* 0x000fe200080f0eff */
[----:B------:R-:W-:Y:S11]  /*0f20*/  @P0 BRA `(.L_x_35) ;  /* 0x0000000000300947 */ /* 0x000ff60003800000 */
[----:B--2-45:R-:W2:Y:S01]  /*0f30*/  S2R R4, SR_LANEID ;  /* 0x0000000000047919 */ /* 0x034ea20000000000 */
[----:B------:R-:W-:Y:S05]  /*0f40*/  WARPSYNC.ALL ;  /* 0x0000000000007948 */ /* 0x000fea0003800000 */
[----:B------:R-:W-:Y:S01]  /*0f50*/  NOP ;  /* 0x0000000000007918 */ /* 0x000fe20000000000 */
[----:B--2---:R-:W-:-:S05]  /*0f60*/  IMAD.SHL.U32 R6, R4, 0x4, RZ ;  /* 0x0000000404067824 */ /* 0x004fca00078e00ff */
[----:B------:R-:W2:Y:S01]  /*0f70*/  LDS R9, [R6+UR8] ;  /* 0x0000000806097984 */ /* 0x000ea20008000800 */
[----:B------:R-:W-:-:S05]  /*0f80*/  IADD3 R4, P1, PT, R6, UR16, RZ ;  /* 0x0000001006047c10 */ /* 0x000fca000ff3e0ff */
[----:B------:R-:W-:-:S05]  /*0f90*/  IMAD.X R5, RZ, RZ, UR17, P1 ;  /* 0x00000011ff057e24 */ /* 0x000fca00088e06ff */
[----:B--2---:R2:W4:Y:S01]  /*0fa0*/  ATOMG.E.EXCH.STRONG.GPU PT, RZ, [R4], R9 ;  /* 0x0000000904ff73a8 */ /* 0x00452200041ee100 */
[----:B------:R-:W-:-:S04]  /*0fb0*/  DEPBAR {5,4,3,2,1,0} ;  /* 0x0000003f0000791a */ /* 0x000fc80000000000 */
[----:B------:R-:W5:Y:S02]  /*0fc0*/  CCTL.E.C.LDCU.IV.DEEP [UR16] ;  /* 0x0000000010007540 */ /* 0x000f640009c08000 */
[----:B-----5:R2:W-:Y:S01]  /*0fd0*/  UTMACCTL.IV [UR16] ;  /* 0x00000000100079b9 */ /* 0x0205e20008000000 */
[----:B------:R-:W-:Y:S01]  /*0fe0*/  NOP ;  /* 0x0000000000007918 */ /* 0x000fe20000000000 */
.L_x_35:
[----:B------:R-:W-:Y:S05]  /*0ff0*/  @P0 BRA `(.L_x_36) ;  /* 0x00000000000c0947 */ /* 0x000fea0003800000 */
[----:B------:R0:W-:Y:S01]  /*1000*/  UTMACMDFLUSH ;  /* 0x00000000000079b7 */ /* 0x0001e20000000000 */
[----:B------:R-:W-:Y:S05]  /*1010*/  @P0 BRA `(.L_x_36) ;  /* 0x0000000000040947 */ /* 0x000fea0003800000 */
[----:B------:R-:W-:-:S04]  /*1020*/  DEPBAR.LE SB0, 0x0 ;  /* 0x000080000000791a */ /* 0x000fc80000000000 */
.L_x_36:
[----:B------:R-:W-:Y:S05]  /*1030*/  WARPSYNC.ALL ;  /* 0x0000000000007948 */ /* 0x000fea0003800000 */
[----:B------:R-:W-:Y:S01]  /*1040*/  NOP ;  /* 0x0000000000007918 */ /* 0x000fe20000000000 */
[----:B----4-:R-:W-:Y:S06]  /*1050*/  BAR.SYNC.DEFER_BLOCKING 0x0 ;  /* 0x0000000000007b1d */ /* 0x010fec0000010000 */
[----:B------:R-:W-:Y:S02]  /*1060*/  BSSY.RECONVERGENT B2, `(.L_x_37) ;  /* 0x000000b000027945 */ /* 0x000fe40003800200 */
[----:B------:R-:W-:Y:S06]  /*1070*/  BAR.SYNC.DEFER_BLOCKING 0x0 ;  /* 0x0000000000007b1d */ /* 0x000fec0000010000 */
[----:B------:R4:W-:Y:S01]  /*1080*/  @!P0 STS [R3], RZ ;  /* 0x000000ff03008388 */ /* 0x0009e20000000800 */
[----:B------:R-:W-:Y:S01]  /*1090*/  NOP ;  /* 0x0000000000007918 */ /* 0x000fe20000000000 */
[----:B------:R-:W-:Y:S05]  /*10a0*/  @P3 BRA `(.L_x_38) ;  /* 0x0000000000183947 */ /* 0x000fea0003800000 */
[----:B---34-:R-:W3:Y:S01]  /*10b0*/  LDS R3, [UR8+0x8] ;  /* 0x00000808ff037984 */ /* 0x018ee20008000800 */
[----:B------:R-:W4:Y:S01]  /*10c0*/  LDC.64 R10, c[0x0][0x390] ;  /* 0x0000e400ff0a7b82 */ /* 0x000f220000000a00 */
[----:B--2--5:R-:W-:Y:S02]  /*10d0*/  IMAD.MOV.U32 R4, RZ, RZ, 0x70 ;  /* 0x00000070ff047424 */ /* 0x024fe400078e00ff */
[----:B----4-:R2:W-:Y:S03]  /*10e0*/  STS.64 [UR8], R10 ;  /* 0x0000000aff007988 */ /* 0x0105e60008000a08 */
[----:B---3--:R-:W-:-:S05]  /*10f0*/  LOP3.LUT R3, R3, 0x10, R4, 0xd8, !PT ;  /* 0x0000001003037812 */ /* 0x008fca00078ed804 */
[----:B------:R2:W-:Y:S02]  /*1100*/  STS [UR8+0x8], R3 ;  /* 0x00000803ff007988 */ /* 0x0005e40008000808 */
.L_x_38:
[----:B--2---:R-:W-:Y:S05]  /*1110*/  BSYNC.RECONVERGENT B2 ;  /* 0x0000000000027941 */ /* 0x004fea0003800200 */
.L_x_37:
[----:B------:R-:W-:Y:S04]  /*1120*/  BSSY.RECONVERGENT B3, `(.L_x_39) ;  /* 0x0000033000037945 */ /* 0x000fe80003800200 */
[----:B------:R-:W-:Y:S04]  /*1130*/  BSSY.RELIABLE B2, `(.L_x_40) ;  /* 0x000002e000027945 */ /* 0x000fe80003800100 */
[----:B------:R-:W-:Y:S05]  /*1140*/  @P3 BRA `(.L_x_41) ;  /* 0x0000000000243947 */ /* 0x000fea0003800000 */
[----:B---34-:R-:W2:Y:S01]  /*1150*/  LDS R3, [UR8+0x34] ;  /* 0x00003408ff037984 */ /* 0x018ea20008000800 */
[----:B-----5:R-:W-:-:S05]  /*1160*/  IMAD.MOV.U32 R4, RZ, RZ, 0x7f000000 ;  /* 0x7f000000ff047424 */ /* 0x020fca00078e00ff */
[----:B--2---:R-:W-:-:S05]  /*1170*/  LOP3.LUT R3, R3, 0xff000000, R4, 0xb8, !PT ;  /* 0xff00000003037812 */ /* 0x004fca00078eb804 */
[----:B------:R2:W-:Y:S01]  /*1180*/  STS [UR8+0x34], R3 ;  /* 0x00003403ff007988 */ /* 0x0005e20008000808 */
[----:B------:R-:W-:Y:S05]  /*1190*/  @P3 BRA `(.L_x_42) ;  /* 0x0000000000183947 */ /* 0x000fea0003800000 */
[----:B--2---:R-:W2:Y:S01]  /*11a0*/  LDS R3, [UR8+0x38] ;  /* 0x00003808ff037984 */ /* 0x004ea20008000800 */
[----:B------:R-:W-:-:S05]  /*11b0*/  IMAD.MOV.U32 R4, RZ, RZ, 0x3f ;  /* 0x0000003fff047424 */ /* 0x000fca00078e00ff */
[----:B--2---:R-:W-:-:S05]  /*11c0*/  LOP3.LUT R3, R3, 0xff, R4, 0xb8, !PT ;  /* 0x000000ff03037812 */ /* 0x004fca00078eb804 */
[----:B------:R2:W-:Y:S02]  /*11d0*/  STS [UR8+0x38], R3 ;  /* 0x00003803ff007988 */ /* 0x0005e40008000808 */
.L_x_41:
[----:B------:R-:W-:Y:S05]  /*11e0*/  @P3 BRA `(.L_x_43) ;  /* 0x00000000000c3947 */ /* 0x000fea0003800000 */
[----:B------:R2:W-:Y:S02]  /*11f0*/  STS [UR8+0x20], R7 ;  /* 0x00002007ff007988 */ /* 0x0005e40008000808 */
.L_x_42:
[----:B------:R-:W-:Y:S05]  /*1200*/  @P3 BRA `(.L_x_44) ;  /* 0x0000000000243947 */ /* 0x000fea0003800000 */
[----:B------:R2:W-:Y:S02]  /*1210*/  STS [UR8+0x24], R2 ;  /* 0x00002402ff007988 */ /* 0x0005e40008000808 */
.L_x_43:
[----:B------:R-:W-:Y:S05]  /*1220*/  @P3 BRA `(.L_x_45) ;  /* 0x00000000002c3947 */ /* 0x000fea0003800000 */
[----:B--2---:R-:W2:Y:S01]  /*1230*/  LDS R2, [UR8+0x1c] ;  /* 0x00001c08ff027984 */ /* 0x004ea20008000800 */
[----:B------:R-:W3:Y:S02]  /*1240*/  LDC.64 R6, c[0x0][0x3b8] ;  /* 0x0000ee00ff067b82 */ /* 0x000ee40000000a00 */
[--C-:B---3--:R-:W-:Y:S02]  /*1250*/  SHF.R.U32.HI R5, RZ, 0x4, R7.reuse ;  /* 0x00000004ff057819 */ /* 0x108fe40000011607 */
[----:B----4-:R-:W-:-:S05]  /*1260*/  SHF.R.U64 R3, R6, 0x4, R7 ;  /* 0x0000000406037819 */ /* 0x010fca0000001207 */
[----:B------:R3:W-:Y:S01]  /*1270*/  STS [UR8+0xc], R3 ;  /* 0x00000c03ff007988 */ /* 0x0007e20008000808 */
[----:B--2---:R-:W-:-:S05]  /*1280*/  LOP3.LUT R2, R2, 0xf, R5, 0xb8, !PT ;  /* 0x0000000f02027812 */ /* 0x004fca00078eb805 */
[----:B------:R3:W-:Y:S02]  /*1290*/  STS [UR8+0x1c], R2 ;  /* 0x00001c02ff007988 */ /* 0x0007e40008000808 */
.L_x_44:
[----:B------:R-:W-:Y:S05]  /*12a0*/  @P3 BRA `(.L_x_46) ;  /* 0x00000000001c3947 */ /* 0x000fea0003800000 */
[----:B---3--:R-:W3:Y:S02]  /*12b0*/  LDS R2, [UR8+0x34] ;  /* 0x00003408ff027984 */ /* 0x008ee40008000800 */
[----:B---3--:R-:W-:-:S05]  /*12c0*/  LOP3.LUT R2, R2, 0x7, RZ, 0xb8, !PT ;  /* 0x0000000702027812 */ /* 0x008fca00078eb8ff */
[----:B------:R3:W-:Y:S02]  /*12d0*/  STS [UR8+0x34], R2 ;  /* 0x00003402ff007988 */ /* 0x0007e40008000808 */
.L_x_45:
[----:B------:R-:W-:Y:S05]  /*12e0*/  @P3 BRA `(.L_x_47) ;  /* 0x00000000001c3947 */ /* 0x000fea0003800000 */
[----:B--23--:R-:W2:Y:S02]  /*12f0*/  LDS R2, [UR8+0x34] ;  /* 0x00003408ff027984 */ /* 0x00cea40008000800 */
[----:B--2---:R-:W-:-:S05]  /*1300*/  LOP3.LUT R2, R2, 0x38, RZ, 0xb8, !PT ;  /* 0x0000003802027812 */ /* 0x004fca00078eb8ff */
[----:B------:R2:W-:Y:S02]  /*1310*/  STS [UR8+0x34], R2 ;  /* 0x00003402ff007988 */ /* 0x0005e40008000808 */
.L_x_46:
[----:B------:R-:W-:Y:S05]  /*1320*/  @P3 BRA `(.L_x_48) ;  /* 0x00000000001c3947 */ /* 0x000fea0003800000 */
[----:B--23--:R-:W2:Y:S02]  /*1330*/  LDS R2, [UR8+0x8] ;  /* 0x00000808ff027984 */ /* 0x00cea40008000800 */
[----:B--2---:R-:W-:-:S05]  /*1340*/  LOP3.LUT R2, R2, 0x780, RZ, 0xb8, !PT ;  /* 0x0000078002027812 */ /* 0x004fca00078eb8ff */
[----:B------:R2:W-:Y:S02]  /*1350*/  STS [UR8+0x8], R2 ;  /* 0x00000802ff007988 */ /* 0x0005e40008000808 */
.L_x_47:
[----:B------:R-:W-:Y:S05]  /*1360*/  @P3 BRA `(.L_x_49) ;  /* 0x0000000000283947 */ /* 0x000fea0003800000 */
[----:B--23--:R-:W2:Y:S02]  /*1370*/  LDS R2, [UR8+0x8] ;  /* 0x00000808ff027984 */ /* 0x00cea40008000800 */
[----:B--2---:R-:W-:-:S05]  /*1380*/  LOP3.LUT R2, R2, 0x1800, RZ, 0xb8, !PT ;  /* 0x0000180002027812 */ /* 0x004fca00078eb8ff */
[----:B------:R2:W-:Y:S02]  /*1390*/  STS [UR8+0x8], R2 ;  /* 0x00000802ff007988 */ /* 0x0005e40008000808 */
.L_x_48:
[----:B------:R-:W-:Y:S05]  /*13a0*/  @P3 BREAK.RELIABLE B2 ;  /* 0x0000000000023942 */ /* 0x000fea0003800100 */
[----:B------:R-:W-:Y:S05]  /*13b0*/  @P3 BRA `(.L_x_50) ;  /* 0x0000000000243947 */ /* 0x000fea0003800000 */
[----:B--23--:R-:W2:Y:S01]  /*13c0*/  LDS R2, [UR8+0x8] ;  /* 0x00000808ff027984 */ /* 0x00cea20008000800 */
[----:B----4-:R-:W-:-:S05]  /*13d0*/  IMAD.MOV.U32 R3, RZ, RZ, 0x6000 ;  /* 0x00006000ff037424 */ /* 0x010fca00078e00ff */
[----:B--2---:R-:W-:-:S04]  /*13e0*/  LOP3.LUT R2, R2, 0x6000, R3, 0xd8, !PT ;  /* 0x0000600002027812 */ /* 0x004fc800078ed803 */
[----:B------:R-:W-:-:S05]  /*13f0*/  LOP3.LUT R2, R2, 0x400000, RZ, 0xb8, !PT ;  /* 0x0040000002027812 */ /* 0x000fca00078eb8ff */
[----:B------:R2:W-:Y:S02]  /*1400*/  STS [UR8+0x8], R2 ;  /* 0x00000802ff007988 */ /* 0x0005e40008000808 */
.L_x_49:
[----:B------:R-:W-:Y:S05]  /*1410*/  BSYNC.RELIABLE B2 ;  /* 0x0000000000027941 */ /* 0x000fea0003800100 */
.L_x_40:
[----:B--23--:R-:W2:Y:S02]  /*1420*/  @!P3 LDS R2, [UR8+0x8] ;  /* 0x00000808ff02b984 */ /* 0x00cea40008000800 */
[----:B--2---:R-:W-:-:S05]  /*1430*/  @!P3 LOP3.LUT R2, R2, 0x8000, RZ, 0xb8, !PT ;  /* 0x000080000202b812 */ /* 0x004fca00078eb8ff */
[----:B------:R2:W-:Y:S02]  /*1440*/  @!P3 STS [UR8+0x8], R2 ;  /* 0x00000802ff00b988 */ /* 0x0005e40008000808 */
.L_x_50:
[----:B------:R-:W-:Y:S05]  /*1450*/  BSYNC.RECONVERGENT B3 ;  /* 0x0000000000037941 */ /* 0x000fea0003800200 */
.L_x_39:
[----:B------:R-:W-:Y:S05]  /*1460*/  WARPSYNC.ALL ;  /* 0x0000000000007948 */ /* 0x000fea0003800000 */
[----:B------:R-:W-:Y:S01]  /*1470*/  NOP ;  /* 0x0000000000007918 */ /* 0x000fe20000000000 */
[----:B------:R-:W-:-:S04]  /*1480*/  UIADD3 UR4, UPT, UPT, UR4, 0x100, URZ ;  /* 0x0000010004047890 */ /* 0x000fc8000fffe0ff */
[----:B------:R-:W-:-:S04]  /*1490*/  UIADD3 UR19, UP0, UPT, UR4, UR12, URZ ;  /* 0x0000000c04137290 */ /* 0x000fc8000ff1e0ff */
[----:B------:R-:W-:Y:S01]  /*14a0*/  ULEA.HI.X.SX32 UR24, UR4, UR13, 0x1, UP0 ;  /* 0x0000000d04187291 */ /* 0x000fe200080f0eff */
[----:B------:R-:W-:Y:S11]  /*14b0*/  @P0 BRA `(.L_x_51) ;  /* 0x0000000000380947 */ /* 0x000ff60003800000 */
[----:B--23--:R-:W2:Y:S01]  /*14c0*/  S2R R2, SR_LANEID ;  /* 0x0000000000027919 */ /* 0x00cea20000000000 */
[----:B------:R-:W-:Y:S05]  /*14d0*/  WARPSYNC.ALL ;  /* 0x0000000000007948 */ /* 0x000fea0003800000 */
[----:B------:R-:W-:Y:S01]  /*14e0*/  NOP ;  /* 0x0000000000007918 */ /* 0x000fe20000000000 */
[----:B--2--5:R-:W-:-:S05]  /*14f0*/  IMAD.SHL.U32 R4, R2, 0x4, RZ ;  /* 0x0000000402047824 */ /* 0x024fca00078e00ff */
[----:B------:R-:W2:Y:S01]  /*1500*/  LDS R5, [R4+UR8] ;  /* 0x0000000804057984 */ /* 0x000ea20008000800 */
[----:B------:R-:W-:Y:S01]  /*1510*/  IADD3 R2, P1, PT, R4, UR19, RZ ;  /* 0x0000001304027c10 */ /* 0x000fe2000ff3e0ff */
[----:B------:R-:W-:-:S04]  /*1520*/  UMOV UR4, UR19 ;  /* 0x0000001300047c82 */ /* 0x000fc80008000000 */
[----:B----4-:R-:W-:Y:S01]  /*1530*/  IMAD.X R3, RZ, RZ, UR24, P1 ;  /* 0x00000018ff037e24 */ /* 0x010fe200088e06ff */
[----:B------:R-:W-:-:S04]  /*1540*/  UMOV UR5, UR24 ;  /* 0x0000001800057c82 */ /* 0x000fc80008000000 */
[----:B--2---:R2:W3:Y:S01]  /*1550*/  ATOMG.E.EXCH.STRONG.GPU PT, RZ, [R2], R5 ;  /* 0x0000000502ff73a8 */ /* 0x0044e200041ee100 */
[----:B------:R-:W-:-:S04]  /*1560*/  DEPBAR {5,4,3,2,1,0} ;  /* 0x0000003f0000791a */ /* 0x000fc80000000000 */
[----:B------:R-:W4:Y:S02]  /*1570*/  CCTL.E.C.LDCU.IV.DEEP [UR4] ;  /* 0x0000000004007540 */ /* 0x000f240009c08000 */
[----:B----4-:R2:W-:Y:S01]  /*1580*/  UTMACCTL.IV [UR4] ;  /* 0x00000000040079b9 */ /* 0x0105e20008000000 */
[----:B------:R-:W-:Y:S01]  /*1590*/  NOP ;  /* 0x0000000000007918 */ /* 0x000fe20000000000 */
.L_x_51:
[----:B------:R-:W-:Y:S05]  /*15a0*/  @P0 BRA `(.L_x_52) ;  /* 0x00000000000c0947 */ /* 0x000fea0003800000 */
[----:B------:R0:W-:Y:S01]  /*15b0*/  UTMACMDFLUSH ;  /* 0x00000000000079b7 */ /* 0x0001e20000000000 */
[----:B------:R-:W-:Y:S05]  /*15c0*/  @P0 BRA `(.L_x_52) ;  /* 0x0000000000040947 */ /* 0x000fea0003800000 */
[----:B------:R-:W-:-:S04]  /*15d0*/  DEPBAR.LE SB0, 0x0 ;  /* 0x000080000000791a */ /* 0x000fc80000000000 */
.L_x_52:
[----:B------:R-:W-:Y:S05]  /*15e0*/  WARPSYNC.ALL ;  /* 0x0000000000007948 */ /* 0x000fea0003800000 */
[----:B------:R-:W-:Y:S01]  /*15f0*/  NOP ;  /* 0x0000000000007918 */ /* 0x000fe20000000000 */
[----:B---3--:R-:W-:Y:S01]  /*1600*/  BAR.SYNC.DEFER_BLOCKING 0x0 ;  /* 0x0000000000007b1d */ /* 0x008fe20000010000 */
[----:B------:R-:W-:Y:S01]  /*1610*/  ISETP.GE.AND P0, PT, R8, 0x1, PT ;  /* 0x000000010800780c */ /* 0x000fe20003f06270 */
[----:B------:R-:W-:Y:S01]  /*1620*/  USHF.L.U32 UR23, UR9, 0x6, URZ ;  /* 0x0000000609177899 */ /* 0x000fe200080006ff */
[----:B--2---:R-:W-:Y:S01]  /*1630*/  SHF.R.U32.HI R2, RZ, 0x5, R0 ;  /* 0x00000005ff027819 */ /* 0x004fe20000011600 */
[----:B------:R-:W-:-:S02]  /*1640*/  USHF.L.U32 UR10, UR10, 0x7, URZ ;  /* 0x000000070a0a7899 */ /* 0x000fc400080006ff */
[----:B------:R-:W-:Y:S01]  /*1650*/  VOTEU.ALL UP0, P3 ;  /* 0x0000000000ff7886 */ /* 0x000fe20001800000 */
[----:B------:R-:W-:Y:S01]  /*1660*/  UMOV UR4, 0x1 ;  /* 0x0000000100047882 */ /* 0x000fe20000000000 */
[----:B------:R-:W-:Y:S01]  /*1670*/  VOTEU.ALL UP1, P3 ;  /* 0x0000000000ff7886 */ /* 0x000fe20001820000 */
[----:B------:R-:W-:Y:S02]  /*1680*/  R2UR UR18, R2 ;  /* 0x00000000021272ca */ /* 0x000fe400000e0000 */
[----:B------:R-:W-:-:S04]  /*1690*/  @!UP0 UIADD3 UR12, UPT, UPT, -UR4, 0x100000, URZ ;  /* 0x00100000040c8890 */ /* 0x000fc8000fffe1ff */
[----:B------:R-:W-:Y:S02]  /*16a0*/  @!UP0 USHF.L.U32 UR13, UR12, 0xb, URZ ;  /* 0x0000000b0c0d8899 */ /* 0x000fe400080006ff */
[----:B------:R-:W-:Y:S02]  /*16b0*/  @!UP0 USHF.L.U32 UR12, UR12, 0x1, URZ ;  /* 0x000000010c0c8899 */ /* 0x000fe400080006ff */
[----:B------:R-:W-:-:S04]  /*16c0*/  @!UP0 UIADD3 UR4, UPT, UPT, -UR4, 0x100000, URZ ;  /* 0x0010000004048890 */ /* 0x000fc8000fffe1ff */
[----:B------:R-:W-:Y:S02]  /*16d0*/  @!UP0 USHF.L.U32 UR5, UR4, 0xb, URZ ;  /* 0x0000000b04058899 */ /* 0x000fe400080006ff */
[----:B------:R-:W-:Y:S01]  /*16e0*/  @!UP0 USHF.L.U32 UR4, UR4, 0x1, URZ ;  /* 0x0000000104048899 */ /* 0x000fe200080006ff */
[----:B------:R-:W-:Y:S01]  /*16f0*/  VOTEU.ALL UP0, P3 ;  /* 0x0000000000ff7886 */ /* 0x000fe20001800000 */
[----:B------:R-:W2:Y:S04]  /*1700*/  FENCE.VIEW.ASYNC.S ;  /* 0x00000000000073c6 */ /* 0x000ea80000000000 */
[----:B--2---:R2:W3:Y:S06]  /*1710*/  @!UP0 SYNCS.EXCH.64 URZ, [UR8+0x1800], UR12 ;  /* 0x0018000c08ff85b2 */ /* 0x0044ec0008000100 */
[----:B------:R2:W4:Y:S01]  /*1720*/  @!UP1 SYNCS.EXCH.64 URZ, [UR8+0x1810], UR4 ;  /* 0x0018100408ff95b2 */ /* 0x0005220008000100 */
[----:B------:R-:W-:Y:S05]  /*1730*/  @!P0 BRA `(.L_x_53) ;  /* 0x0000000400848947 */ /* 0x000fea0003800000 */
[----:B---34-:R-:W-:Y:S01]  /*1740*/  BAR.SYNC.DEFER_BLOCKING 0x0 ;  /* 0x0000000000007b1d */ /* 0x018fe20000010000 */
[----:B------:R-:W-:Y:S01]  /*1750*/  ELECT P1, URZ, PT ;  /* 0x0000000000ff782f */ /* 0x000fe20003820000 */
[----:B------:R-:W-:Y:S01]  /*1760*/  @!P3 IMAD.MOV.U32 R2, RZ, RZ, 0x1800 ;  /* 0x00001800ff02b424 */ /* 0x000fe200078e00ff */
[----:B------:R-:W-:Y:S02]  /*1770*/  UIADD3 UR20, UPT, UPT, UR8, 0x1000, URZ ;  /* 0x0000100008147890 */ /* 0x000fe4000fffe0ff */
[----:B------:R-:W-:Y:S02]  /*1780*/  ISETP.LT.U32.AND P1, PT, R36, 0x20, P1 ;  /* 0x000000202400780c */ /* 0x000fe40000f21070 */
[----:B------:R-:W-:Y:S01]  /*1790*/  ELECT P0, URZ, PT ;  /* 0x0000000000ff782f */ /* 0x000fe20003800000 */
[----:B------:R-:W-:-:S03]  /*17a0*/  USHF.R.U32.HI UR14, URZ, 0x4, UR8 ;  /* 0x00000004ff0e7899 */ /* 0x000fc60008011608 */
[----:B------:R-:W-:Y:S01]  /*17b0*/  ISETP.LT.U32.AND P0, PT, R36, 0x20, P0 ;  /* 0x000000202400780c */ /* 0x000fe20000701070 */
[----:B--2---:R-:W-:Y:S02]  /*17c0*/  USHF.R.U32.HI UR12, URZ, 0x4, UR20 ;  /* 0x00000004ff0c7899 */ /* 0x004fe40008011614 */
[----:B------:R-:W-:Y:S02]  /*17d0*/  USGXT.U32 UR14, UR14, 0xe ;  /* 0x0000000e0e0e789a */ /* 0x000fe40008000000 */
[----:B------:R-:W-:Y:S01]  /*17e0*/  USGXT.U32 UR12, UR12, 0xe ;  /* 0x0000000e0c0c789a */ /* 0x000fe20008000000 */
[----:B------:R-:W-:Y:S01]  /*17f0*/  UMOV UR15, 0x40004040 ;  /* 0x40004040000f7882 */ /* 0x000fe20000000000 */
[----:B------:R-:W-:Y:S01]  /*1800*/  VOTEU.ANY UP0, P1 ;  /* 0x0000000000ff7886 */ /* 0x000fe20000800100 */
[----:B------:R-:W-:Y:S01]  /*1810*/  VOTEU.ANY UP2, P1 ;  /* 0x0000000000ff7886 */ /* 0x000fe20000840100 */
[----:B------:R-:W-:-:S03]  /*1820*/  UMOV UR13, 0xc0004010 ;  /* 0xc0004010000d7882 */ /* 0x000fc60000000000 */
[----:B------:R-:W-:Y:S02]  /*1830*/  @UP0 UIADD3 UR21, UPT, UPT, UR8, 0x1800, URZ ;  /* 0x0000180008150890 */ /* 0x000fe4000fffe0ff */
[----:B------:R2:W-:Y:S01]  /*1840*/  @!P3 SYNCS.ARRIVE.TRANS64 RZ, [UR8+0x1800], R2 ;  /* 0x00180002ffffb9a7 */ /* 0x0005e20008000008 */
[----:B------:R-:W-:Y:S01]  /*1850*/  @UP0 UMOV UR22, URZ ;  /* 0x000000ff00160c82 */ /* 0x000fe20008000000 */
[----:B------:R-:W-:Y:S01]  /*1860*/  BAR.SYNC.DEFER_BLOCKING 0x0 ;  /* 0x0000000000007b1d */ /* 0x000fe20000010000 */
[----:B------:R-:W-:-:S05]  /*1870*/  UISETP.NE.U32.AND UP0, UPT, UR18, URZ, UPT ;  /* 0x000000ff1200728c */ /* 0x000fca000bf05070 */
[----:B------:R-:W-:Y:S01]  /*1880*/  VOTEU.ANY UP1, P0 ;  /* 0x0000000000ff7886 */ /* 0x000fe20000020100 */
[----:B------:R-:W-:-:S04]  /*1890*/  VOTEU.ANY UP3, P0 ;  /* 0x0000000000ff7886 */ /* 0x000fc80000060100 */
[----:B------:R-:W-:Y:S01]  /*18a0*/  @UP1 UIADD3 UR9, UPT, UPT, UR8, 0x1800, URZ ;  /* 0x0000180008091890 */ /* 0x000fe2000fffe0ff */
[----:B------:R-:W-:Y:S01]  /*18b0*/  @UP1 UMOV UR11, URZ ;  /* 0x000000ff000b1c82 */ /* 0x000fe20008000000 */
[----:B------:R2:W-:Y:S01]  /*18c0*/  @UP2 UTMALDG.2D [UR20], [UR6] ;  /* 0x00000014060025b4 */ /* 0x0005e20008008000 */
[----:B------:R3:W-:Y:S06]  /*18d0*/  MEMBAR.ALL.CTA ;  /* 0x0000000000007992 */ /* 0x0007ec0000008000 */
[----:B---3--:R-:W3:Y:S02]  /*18e0*/  FENCE.VIEW.ASYNC.S ;  /* 0x00000000000073c6 */ /* 0x008ee40000000000 */
[----:B---3--:R-:W-:Y:S06]  /*18f0*/  BAR.SYNC.DEFER_BLOCKING 0x0 ;  /* 0x0000000000007b1d */ /* 0x008fec0000010000 */
[----:B------:R2:W-:Y:S02]  /*1900*/  @UP3 UTMALDG.2D [UR8], [UR16] ;  /* 0x00000008100035b4 */ /* 0x0005e40008008000 */
[----:B------:R-:W-:Y:S06]  /*1910*/  BAR.SYNC.DEFER_BLOCKING 0x0 ;  /* 0x0000000000007b1d */ /* 0x000fec0000010000 */
[----:B------:R-:W3:Y:S02]  /*1920*/  SYNCS.PHASECHK.TRANS64.TRYWAIT P0, [UR8+0x1800], RZ ;  /* 0x001800ffff0075a7 */ /* 0x000ee40008001108 */
[----:B--23--:R-:W-:Y:S05]  /*1930*/  @!P0 BRA `(.L_x_54) ;  /* 0x0000000800a48947 */ /* 0x00cfea0003800000 */
.L_x_66:
[----:B------:R-:W-:Y:S05]  /*1940*/  BRA.U UP0, `(.L_x_55) ;  /* 0x0000000100107547 */ /* 0x000fea000b800000 */
[----:B------:R-:W-:Y:S01]  /*1950*/  UMOV UR4, 0x0 ;  /* 0x0000000000047882 */ /* 0x000fe20000000000 */
[----:B------:R-:W-:Y:S02]  /*1960*/  UMOV UR5, 0x4210010 ;  /* 0x0421001000057882 */ /* 0x000fe40000000000 */
[----:B------:R2:W-:Y:S01]  /*1970*/  UTCQMMA gdesc[UR12], gdesc[UR14], tmem[UR25], tmem[UR4], idesc[UR5], !UPT ;  /* 0x00ff040e0c0075ea */ /* 0x0005e2000f800319 */
[----:B------:R-:W-:Y:S02]  /*1980*/  NOP ;  /* 0x0000000000007918 */ /* 0x000fe40000000000 */
.L_x_55:
[----:B------:R-:W-:Y:S01]  /*1990*/  ELECT P0, URZ, PT ;  /* 0x0000000000ff782f */ /* 0x000fe20003800000 */
[----:B--2---:R-:W-:-:S03]  /*19a0*/  UIADD3 UR4, UPT, UPT, UR8, 0x1810, URZ ;  /* 0x0000181008047890 */ /* 0x004fc6000fffe0ff */
[----:B------:R-:W-:Y:S01]  /*19b0*/  ISETP.LT.U32.AND P0, PT, R36, 0x20, P0 ;  /* 0x000000202400780c */ /* 0x000fe20000701070 */
[----:B------:R-:W-:-:S12]  /*19c0*/  UMOV UR5, URZ ;  /* 0x000000ff00057c82 */ /* 0x000fd80008000000 */
[----:B------:R-:W-:Y:S01]  /*19d0*/  VOTEU.ANY UP0, P0 ;  /* 0x0000000000ff7886 */ /* 0x000fe20000000100 */
[----:B------:R-:W-:Y:S01]  /*19e0*/  VOTEU.ANY UP1, P0 ;  /* 0x0000000000ff7886 */ /* 0x000fe20000020100 */
[----:B------:R-:W-:-:S03]  /*19f0*/  ISETP.GE.U32.AND P0, PT, R8, 0x21, PT ;  /* 0x000000210800780c */ /* 0x000fc60003f06070 */
[----:B------:R-:W-:Y:S02]  /*1a00*/  @UP0 UMOV UR9, UR4 ;  /* 0x0000000400090c82 */ /* 0x000fe40008000000 */
[----:B------:R2:W-:Y:S01]  /*1a10*/  @UP1 UTCBAR [UR9], URZ ;  /* 0x000000ff090013e9 */ /* 0x0005e200080000ff */
[----:B------:R-:W-:Y:S06]  /*1a20*/  BAR.SYNC.DEFER_BLOCKING 0x0 ;  /* 0x0000000000007b1d */ /* 0x000fec0000010000 */
[----:B------:R-:W3:Y:S02]  /*1a30*/  SYNCS.PHASECHK.TRANS64.TRYWAIT P1, [UR8+0x1810], RZ ;  /* 0x001810ffff0075a7 */ /* 0x000ee40008021108 */
[----:B--23--:R-:W-:Y:S05]  /*1a40*/  @!P1 BRA `(.L_x_56) ;  /* 0x00000008006c9947 */ /* 0x00cfea0003800000 */
.L_x_67:
[----:B------:R-:W-:Y:S05]  /*1a50*/  @!P0 BRA `(.L_x_53) ;  /* 0x0000000000bc8947 */ /* 0x000fea0003800000 */
[----:B------:R-:W-:Y:S01]  /*1a60*/  IMAD.MOV.U32 R2, RZ, RZ, 0x1 ;  /* 0x00000001ff027424 */ /* 0x000fe200078e00ff */
[----:B------:R-:W2:Y:S01]  /*1a70*/  LDCU UR26, c[0x0][0x3a0] ;  /* 0x00007400ff1a77ac */ /* 0x000ea20008000800 */
[----:B------:R-:W-:-:S05]  /*1a80*/  UMOV UR22, 0x20 ;  /* 0x0000002000167882 */ /* 0x000fca0000000000 */
.L_x_60:
[----:B------:R-:W-:Y:S01]  /*1a90*/  BAR.SYNC.DEFER_BLOCKING 0x0 ;  /* 0x0000000000007b1d */ /* 0x000fe20000010000 */
[----:B------:R-:W-:Y:S01]  /*1aa0*/  ELECT P1, URZ, PT ;  /* 0x0000000000ff782f */ /* 0x000fe20003820000 */
[----:B------:R-:W-:Y:S01]  /*1ab0*/  @!P3 IMAD.MOV.U32 R3, RZ, RZ, 0x1800 ;  /* 0x00001800ff03b424 */ /* 0x000fe200078e00ff */
[----:B------:R-:W-:Y:S02]  /*1ac0*/  ELECT P0, URZ, PT ;  /* 0x0000000000ff782f */ /* 0x000fe40003800000 */
[C---:B------:R-:W-:Y:S01]  /*1ad0*/  ISETP.LT.U32.AND P1, PT, R36.reuse, 0x20, P1 ;  /* 0x000000202400780c */ /* 0x040fe20000f21070 */
[----:B------:R-:W-:Y:S01]  /*1ae0*/  UMOV UR11, UR22 ;  /* 0x00000016000b7c82 */ /* 0x000fe20008000000 */
[----:B------:R-:W-:-:S11]  /*1af0*/  ISETP.LT.U32.AND P0, PT, R36, 0x20, P0 ;  /* 0x000000202400780c */ /* 0x000fd60000701070 */
[----:B------:R-:W-:Y:S02]  /*1b00*/  VOTEU.ANY UP0, P1 ;  /* 0x0000000000ff7886 */ /* 0x000fe40000800100 */
[----:B------:R-:W-:-:S03]  /*1b10*/  VOTEU.ANY UP1, P0 ;  /* 0x0000000000ff7886 */ /* 0x000fc60000020100 */
[----:B------:R-:W-:Y:S02]  /*1b20*/  @UP0 UIADD3 UR20, UPT, UPT, UR8, 0x1000, URZ ;  /* 0x0000100008140890 */ /* 0x000fe4000fffe0ff */
[----:B------:R3:W-:Y:S01]  /*1b30*/  @!P3 SYNCS.ARRIVE.TRANS64 RZ, [UR8+0x1800], R3 ;  /* 0x00180003ffffb9a7 */ /* 0x0007e20008000008 */
[----:B------:R-:W-:Y:S01]  /*1b40*/  @UP0 UIADD3 UR21, UPT, UPT, UR8, 0x1800, URZ ;  /* 0x0000180008150890 */ /* 0x000fe2000fffe0ff */
[----:B------:R-:W-:Y:S01]  /*1b50*/  VOTEU.ANY UP0, P1 ;  /* 0x0000000000ff7886 */ /* 0x000fe20000800100 */
[----:B------:R-:W-:Y:S01]  /*1b60*/  BAR.SYNC.DEFER_BLOCKING 0x0 ;  /* 0x0000000000007b1d */ /* 0x000fe20000010000 */
[----:B------:R-:W-:Y:S01]  /*1b70*/  @UP1 UIADD3 UR9, UPT, UPT, UR8, 0x1800, URZ ;  /* 0x0000180008091890 */ /* 0x000fe2000fffe0ff */
[----:B---3--:R-:W-:-:S04]  /*1b80*/  IMAD.U32 R3, R2, -0x80000000, RZ ;  /* 0x8000000002037824 */ /* 0x008fc800078e00ff */
[----:B------:R-:W-:Y:S01]  /*1b90*/  VOTEU.ANY UP1, P0 ;  /* 0x0000000000ff7886 */ /* 0x000fe20000020100 */
[----:B------:R3:W-:Y:S01]  /*1ba0*/  @UP0 UTMALDG.2D [UR20], [UR6] ;  /* 0x00000014060005b4 */ /* 0x0007e20008008000 */
[----:B------:R-:W-:Y:S01]  /*1bb0*/  UISETP.NE.U32.AND UP0, UPT, UR18, URZ, UPT ;  /* 0x000000ff1200728c */ /* 0x000fe2000bf05070 */
[----:B------:R4:W-:Y:S06]  /*1bc0*/  MEMBAR.ALL.CTA ;  /* 0x0000000000007992 */ /* 0x0009ec0000008000 */
[----:B----4-:R-:W4:Y:S02]  /*1bd0*/  FENCE.VIEW.ASYNC.S ;  /* 0x00000000000073c6 */ /* 0x010f240000000000 */
[----:B----4-:R-:W-:Y:S06]  /*1be0*/  BAR.SYNC.DEFER_BLOCKING 0x0 ;  /* 0x0000000000007b1d */ /* 0x010fec0000010000 */
[----:B------:R3:W-:Y:S02]  /*1bf0*/  @UP1 UTMALDG.2D [UR8], [UR16] ;  /* 0x00000008100015b4 */ /* 0x0007e40008008000 */
[----:B------:R-:W-:Y:S06]  /*1c00*/  BAR.SYNC.DEFER_BLOCKING 0x0 ;  /* 0x0000000000007b1d */ /* 0x000fec0000010000 */
[----:B------:R-:W4:Y:S02]  /*1c10*/  SYNCS.PHASECHK.TRANS64.TRYWAIT P0, [UR8+0x1800], R3 ;  /* 0x00180003ff0075a7 */ /* 0x000f240008001108 */
[----:B---34-:R-:W-:Y:S05]  /*1c20*/  @!P0 BRA `(.L_x_57) ;  /* 0x0000000800008947 */ /* 0x018fea0003800000 */
.L_x_68:
[----:B------:R-:W-:Y:S05]  /*1c30*/  BRA.U UP0, `(.L_x_58) ;  /* 0x0000000100107547 */ /* 0x000fea000b800000 */
[----:B------:R-:W-:Y:S01]  /*1c40*/  UMOV UR20, 0x0 ;  /* 0x0000000000147882 */ /* 0x000fe20000000000 */
[----:B------:R-:W-:Y:S02]  /*1c50*/  UMOV UR21, 0x4210010 ;  /* 0x0421001000157882 */ /* 0x000fe40000000000 */
[----:B------:R3:W-:Y:S01]  /*1c60*/  UTCQMMA gdesc[UR12], gdesc[UR14], tmem[UR25], tmem[UR20], idesc[UR21], UPT ;  /* 0x00ff140e0c0075ea */ /* 0x0007e2000b800319 */
[----:B------:R-:W-:Y:S02]  /*1c70*/  NOP ;  /* 0x0000000000007918 */ /* 0x000fe40000000000 */
.L_x_58:
[----:B------:R-:W-:-:S04]  /*1c80*/  ELECT P0, URZ, PT ;  /* 0x0000000000ff782f */ /* 0x000fc80003800000 */
[----:B------:R-:W-:-:S13]  /*1c90*/  ISETP.LT.U32.AND P0, PT, R36, 0x20, P0 ;  /* 0x000000202400780c */ /* 0x000fda0000701070 */
[----:B------:R-:W-:Y:S01]  /*1ca0*/  VOTEU.ANY UP0, P0 ;  /* 0x0000000000ff7886 */ /* 0x000fe20000000100 */
[----:B------:R-:W-:-:S04]  /*1cb0*/  VOTEU.ANY UP1, P0 ;  /* 0x0000000000ff7886 */ /* 0x000fc80000020100 */
[----:B------:R-:W-:Y:S02]  /*1cc0*/  @UP0 UMOV UR9, UR4 ;  /* 0x0000000400090c82 */ /* 0x000fe40008000000 */
[----:B------:R4:W-:Y:S01]  /*1cd0*/  @UP1 UTCBAR [UR9], URZ ;  /* 0x000000ff090013e9 */ /* 0x0009e200080000ff */
[----:B------:R-:W-:Y:S06]  /*1ce0*/  BAR.SYNC.DEFER_BLOCKING 0x0 ;  /* 0x0000000000007b1d */ /* 0x000fec0000010000 */
[----:B------:R-:W3:Y:S02]  /*1cf0*/  SYNCS.PHASECHK.TRANS64.TRYWAIT P0, [UR8+0x1810], R3 ;  /* 0x00181003ff0075a7 */ /* 0x000ee40008001108 */
[----:B---34-:R-:W-:Y:S05]  /*1d00*/  @!P0 BRA `(.L_x_59) ;  /* 0x0000000400d48947 */ /* 0x018fea0003800000 */
.L_x_69:
[----:B------:R-:W-:Y:S01]  /*1d10*/  UIADD3 UR22, UPT, UPT, UR22, 0x20, URZ ;  /* 0x0000002016167890 */ /* 0x000fe2000fffe0ff */
[----:B------:R-:W-:-:S03]  /*1d20*/  LOP3.LUT R2, R2, 0x1, RZ, 0x3c, !PT ;  /* 0x0000000102027812 */ /* 0x000fc600078e3cff */
[----:B--2---:R-:W-:-:S09]  /*1d30*/  UISETP.GE.AND UP0, UPT, UR22, UR26, UPT ;  /* 0x0000001a1600728c */ /* 0x004fd2000bf06270 */
[----:B------:R-:W-:Y:S05]  /*1d40*/  BRA.U !UP0, `(.L_x_60) ;  /* 0xfffffffd08507547 */ /* 0x000fea000b83ffff */
.L_x_53:
[----:B---34-:R-:W-:Y:S01]  /*1d50*/  BAR.SYNC.DEFER_BLOCKING 0x0 ;  /* 0x0000000000007b1d */ /* 0x018fe20000010000 */
[C---:B------:R-:W-:Y:S02]  /*1d60*/  IMAD.SHL.U32 R2, R0.reuse, 0x40, RZ ;  /* 0x0000004000027824 */ /* 0x040fe400078e00ff */
[C---:B------:R-:W-:Y:S02]  /*1d70*/  IMAD.SHL.U32 R3, R0.reuse, 0x10, RZ ;  /* 0x0000001000037824 */ /* 0x040fe400078e00ff */
[----:B-----5:R-:W-:Y:S01]  /*1d80*/  IMAD.SHL.U32 R4, R0, 0x2, RZ ;  /* 0x0000000200047824 */ /* 0x020fe200078e00ff */
[----:B------:R-:W-:Y:S04]  /*1d90*/  BSSY.RECONVERGENT B3, `(.L_x_61) ;  /* 0x0000004000037945 */ /* 0x000fe80003800200 */
[----:B------:R-:W-:Y:S05]  /*1da0*/  @P3 BRA `(.L_x_62) ;  /* 0x0000000000083947 */ /* 0x000fea0003800000 */
[----:B------:R-:W3:Y:S02]  /*1db0*/  SYNCS.CCTL.IV [UR8+0x1800] ;  /* 0x00180000ff0079b1 */ /* 0x000ee40008000008 */
[----:B---3--:R-:W3:Y:S02]  /*1dc0*/  SYNCS.CCTL.IV [UR8+0x1810] ;  /* 0x00181000ff0079b1 */ /* 0x008ee40008000008 */
.L_x_62:
[----:B--2---:R-:W-:Y:S05]  /*1dd0*/  BSYNC.RECONVERGENT B3 ;  /* 0x0000000000037941 */ /* 0x004fea0003800200 */
.L_x_61:
[----:B------:R-:W-:Y:S01]  /*1de0*/  USHF.L.U32 UR4, UR18, 0x15, URZ ;  /* 0x0000001512047899 */ /* 0x000fe200080006ff */
[----:B------:R-:W-:Y:S01]  /*1df0*/  SHF.R.U32.HI R5, RZ, 0x1, R0 ;  /* 0x00000001ff057819 */ /* 0x000fe20000011600 */
[----:B------:R-:W-:Y:S01]  /*1e00*/  USHF.L.U32 UR18, UR18, 0x4, URZ ;  /* 0x0000000412127899 */ /* 0x000fe200080006ff */
[----:B------:R-:W-:Y:S01]  /*1e10*/  LOP3.LUT R2, R2, 0x1800, RZ, 0xc0, !PT ;  /* 0x0000180002027812 */ /* 0x000fe200078ec0ff */
[----:B------:R-:W-:Y:S01]  /*1e20*/  ULOP3.LUT UR4, UR4, 0x600000, URZ, 0xc0, !UPT ;  /* 0x0060000004047892 */ /* 0x000fe2000f8ec0ff */
[----:B------:R-:W-:Y:S01]  /*1e30*/  LOP3.LUT R4, R4, 0x20, RZ, 0xc0, !PT ;  /* 0x0000002004047812 */ /* 0x000fe200078ec0ff */
[----:B------:R-:W-:Y:S01]  /*1e40*/  ULOP3.LUT UR18, UR18, 0x40, URZ, 0xc0, !UPT ;  /* 0x0000004012127892 */ /* 0x000fe2000f8ec0ff */
[----:B------:R-:W-:Y:S01]  /*1e50*/  LOP3.LUT R2, R2, 0x70, R3, 0xf8, !PT ;  /* 0x0000007002027812 */ /* 0x000fe200078ef803 */
[----:B------:R-:W-:Y:S01]  /*1e60*/  IMAD.SHL.U32 R0, R0, 0x80, RZ ;  /* 0x0000008000007824 */ /* 0x000fe200078e00ff */
[----:B------:R-:W-:Y:S01]  /*1e70*/  LOP3.LUT R5, R4, 0x40, R5, 0xf8, !PT ;  /* 0x0000004004057812 */ /* 0x000fe200078ef805 */
[----:B------:R-:W-:Y:S01]  /*1e80*/  UIADD3 UR4, UPT, UPT, UR18, UR4, UR25 ;  /* 0x0000000412047290 */ /* 0x000fe2000fffe019 */
[----:B------:R-:W-:-:S02]  /*1e90*/  ELECT P0, URZ, PT ;  /* 0x0000000000ff782f */ /* 0x000fc40003800000 */
[----:B------:R-:W-:Y:S01]  /*1ea0*/  LOP3.LUT R5, R2, R5, RZ, 0x3c, !PT ;  /* 0x0000000502057212 */ /* 0x000fe200078e3cff */
[----:B------:R-:W-:Y:S01]  /*1eb0*/  UMOV UR9, UR10 ;  /* 0x0000000a00097c82 */ /* 0x000fe20008000000 */
[----:B------:R-:W-:Y:S01]  /*1ec0*/  UMOV UR10, UR23 ;  /* 0x00000017000a7c82 */ /* 0x000fe20008000000 */
[----:B------:R-:W-:Y:S02]  /*1ed0*/  ISETP.LT.U32.AND P0, PT, R36, 0x20, P0 ;  /* 0x000000202400780c */ /* 0x000fe40000701070 */
[----:B------:R-:W-:Y:S02]  /*1ee0*/  LOP3.LUT R0, R5, 0x780, R0, 0xf8, !PT ;  /* 0x0000078005007812 */ /* 0x000fe400078ef800 */
[----:B------:R-:W-:Y:S01]  /*1ef0*/  LDTM.16dp32bit_t0_t15.x32 R4, tmem[UR4] ;  /* 0x00000004000479ee */ /* 0x000fe20008a80000 */
[----:B------:R-:W2:Y:S01]  /*1f00*/  LDTM.16dp32bit_t16_t31.x32 R4, tmem[UR4+0x20] ;  /* 0x00002004000479ee */ /* 0x000ea20008aa0000 */
[----:B------:R-:W-:Y:S01]  /*1f10*/  NOP ;  /* 0x0000000000007918 */ /* 0x000fe20000000000 */
[----:B------:R-:W-:-:S06]  /*1f20*/  LOP3.LUT R2, R0, 0x10, RZ, 0x3c, !PT ;  /* 0x0000001000027812 */ /* 0x000fcc00078e3cff */
[----:B--2---:R-:W-:Y:S01]  /*1f30*/  VOTEU.ANY UP0, P0 ;  /* 0x0000000000ff7886 */ /* 0x004fe20000000100 */
[----:B------:R-:W-:-:S04]  /*1f40*/  VOTEU.ANY UP1, P0 ;  /* 0x0000000000ff7886 */ /* 0x000fc80000020100 */
[----:B------:R-:W-:Y:S01]  /*1f50*/  @UP0 UMOV UR4, UR19 ;  /* 0x0000001300040c82 */ /* 0x000fe20008000000 */
[----:B------:R-:W-:Y:S01]  /*1f60*/  @UP0 UMOV UR5, UR24 ;  /* 0x0000001800050c82 */ /* 0x000fe20008000000 */
[----:B---3--:R-:W-:Y:S01]  /*1f70*/  BAR.SYNC.DEFER_BLOCKING 0x0 ;  /* 0x0000000000007b1d */ /* 0x008fe20000010000 */
[----:B------:R-:W-:Y:S02]  /*1f80*/  F2FP.SATFINITE.E4M3.F32.PACK_AB_MERGE_C R6, R7, R6, RZ ;  /* 0x000000060706723e */ /* 0x000fe400048070ff */
[----:B------:R-:W-:Y:S02]  /*1f90*/  F2FP.SATFINITE.E4M3.F32.PACK_AB_MERGE_C R10, R11, R10, RZ ;  /* 0x0000000a0b0a723e */ /* 0x000fe400048070ff */
[----:B------:R-:W-:Y:S02]  /*1fa0*/  F2FP.SATFINITE.E4M3.F32.PACK_AB_MERGE_C R14, R15, R14, RZ ;  /* 0x0000000e0f0e723e */ /* 0x000fe400048070ff */
[----:B------:R-:W-:Y:S02]  /*1fb0*/  F2FP.SATFINITE.E4M3.F32.PACK_AB_MERGE_C R7, R19, R18, RZ ;  /* 0x000000121307723e */ /* 0x000fe400048070ff */
[----:B------:R-:W-:-:S02]  /*1fc0*/  F2FP.SATFINITE.E4M3.F32.PACK_AB_MERGE_C R22, R23, R22, RZ ;  /* 0x000000161716723e */ /* 0x000fc400048070ff */
[----:B------:R-:W-:Y:S02]  /*1fd0*/  F2FP.SATFINITE.E4M3.F32.PACK_AB_MERGE_C R26, R27, R26, RZ ;  /* 0x0000001a1b1a723e */ /* 0x000fe400048070ff */
[----:B------:R-:W-:Y:S02]  /*1fe0*/  F2FP.SATFINITE.E4M3.F32.PACK_AB_MERGE_C R30, R31, R30, RZ ;  /* 0x0000001e1f1e723e */ /* 0x000fe400048070ff */
[----:B------:R-:W-:Y:S02]  /*1ff0*/  F2FP.SATFINITE.E4M3.F32.PACK_AB_MERGE_C R34, R35, R34, RZ ;  /* 0x000000222322723e */ /* 0x000fe400048070ff */
[----:B------:R-:W-:Y:S02]  /*2000*/  F2FP.SATFINITE.E4M3.F32.PACK_AB_MERGE_C R4, R5, R4, R6 ;  /* 0x000000040504723e */ /* 0x000fe40004807006 */
[----:B------:R-:W-:Y:S02]  /*2010*/  F2FP.SATFINITE.E4M3.F32.PACK_AB_MERGE_C R5, R9, R8, R10 ;  /* 0x000000080905723e */ /* 0x000fe4000480700a */
[----:B------:R-:W-:-:S02]  /*2020*/  F2FP.SATFINITE.E4M3.F32.PACK_AB_MERGE_C R6, R13, R12, R14 ;  /* 0x0000000c0d06723e */ /* 0x000fc4000480700e */
[----:B------:R-:W-:Y:S02]  /*2030*/  F2FP.SATFINITE.E4M3.F32.PACK_AB_MERGE_C R7, R17, R16, R7 ;  /* 0x000000101107723e */ /* 0x000fe40004807007 */
[----:B------:R-:W-:Y:S02]  /*2040*/  F2FP.SATFINITE.E4M3.F32.PACK_AB_MERGE_C R20, R21, R20, R22 ;  /* 0x000000141514723e */ /* 0x000fe40004807016 */
[----:B------:R-:W-:Y:S01]  /*2050*/  F2FP.SATFINITE.E4M3.F32.PACK_AB_MERGE_C R21, R25, R24, R26 ;  /* 0x000000181915723e */ /* 0x000fe2000480701a */
[----:B------:R2:W-:Y:S01]  /*2060*/  STS.128 [R0+UR8], R4 ;  /* 0x0000000400007988 */ /* 0x0005e20008000c08 */
[----:B------:R-:W-:Y:S02]  /*2070*/  F2FP.SATFINITE.E4M3.F32.PACK_AB_MERGE_C R22, R29, R28, R30 ;  /* 0x0000001c1d16723e */ /* 0x000fe4000480701e */
[----:B------:R-:W-:-:S05]  /*2080*/  F2FP.SATFINITE.E4M3.F32.PACK_AB_MERGE_C R23, R33, R32, R34 ;  /* 0x000000202117723e */ /* 0x000fca0004807022 */
[----:B------:R2:W-:Y:S01]  /*2090*/  STS.128 [R2+UR8], R20 ;  /* 0x0000001402007988 */ /* 0x0005e20008000c08 */
[----:B------:R3:W-:Y:S06]  /*20a0*/  MEMBAR.ALL.CTA ;  /* 0x0000000000007992 */ /* 0x0007ec0000008000 */
[----:B---3--:R-:W3:Y:S02]  /*20b0*/  FENCE.VIEW.ASYNC.S ;  /* 0x00000000000073c6 */ /* 0x008ee40000000000 */
[----:B---3--:R-:W-:Y:S06]  /*20c0*/  BAR.SYNC.DEFER_BLOCKING 0x0 ;  /* 0x0000000000007b1d */ /* 0x008fec0000010000 */
[----:B------:R2:W-:Y:S01]  /*20d0*/  @UP1 UTMASTG.2D [UR8], [UR4] ;  /* 0x00000008040013b5 */ /* 0x0005e20008008000 */
[----:B------:R0:W-:Y:S01]  /*20e0*/  UTMACMDFLUSH ;  /* 0x00000000000079b7 */ /* 0x0001e20000000000 */
[----:B------:R-:W-:-:S04]  /*20f0*/  DEPBAR.LE SB0, 0x0 ;  /* 0x000080000000791a */ /* 0x000fc80000000000 */
[----:B------:R-:W-:Y:S08]  /*2100*/  BAR.SYNC.DEFER_BLOCKING 0x0 ;  /* 0x0000000000007b1d */ /* 0x000ff00000010000 */
[----:B------:R-:W-:Y:S06]  /*2110*/  BAR.SYNC.DEFER_BLOCKING 0x0 ;  /* 0x0000000000007b1d */ /* 0x000fec0000010000 */
[----:B--2---:R-:W-:Y:S05]  /*2120*/  @P2 BRA `(.L_x_63) ;  /* 0x0000000000a02947 */ /* 0x004fea0003800000 */
[----:B------:R-:W2:Y:S01]  /*2130*/  S2UR UR5, SR_CgaCtaId ;  /* 0x00000000000579c3 */ /* 0x000ea20000008800 */
[----:B------:R-:W-:Y:S01]  /*2140*/  NOP ;  /* 0x0000000000007918 */ /* 0x000fe20000000000 */
[----:B------:R-:W-:Y:S01]  /*2150*/  UMOV UR4, 0x50 ;  /* 0x0000005000047882 */ /* 0x000fe20000000000 */
[----:B------:R-:W-:Y:S02]  /*2160*/  IMAD.U32 R0, RZ, RZ, UR25 ;  /* 0x00000019ff007e24 */ /* 0x000fe4000f8e00ff */
[----:B------:R-:W-:Y:S02]  /*2170*/  IMAD.MOV.U32 R3, RZ, RZ, 0xf ;  /* 0x0000000fff037424 */ /* 0x000fe400078e00ff */
[----:B------:R-:W-:Y:S01]  /*2180*/  IMAD.MOV.U32 R7, RZ, RZ, 0x1 ;  /* 0x00000001ff077424 */ /* 0x000fe200078e00ff */
[----:B------:R-:W-:-:S04]  /*2190*/  LOP3.LUT R0, R0, 0xffff, RZ, 0xc0, !PT ;  /* 0x0000ffff00007812 */ /* 0x000fc800078ec0ff */
[----:B------:R-:W-:-:S05]  /*21a0*/  SHF.R.U32.HI R0, RZ, 0x5, R0 ;  /* 0x00000005ff007819 */ /* 0x000fca0000011600 */
[----:B------:R-:W-:Y:S01]  /*21b0*/  VIADD R2, R0, 0x10 ;  /* 0x0000001000027836 */ /* 0x000fe20000000000 */
[----:B------:R-:W-:Y:S01]  /*21c0*/  SHF.L.U32 R0, R3, R0, RZ ;  /* 0x0000000003007219 */ /* 0x000fe200000006ff */
[----:B--2---:R-:W-:-:S03]  /*21d0*/  ULEA UR6, UR5, UR4, 0x18 ;  /* 0x0000000405067291 */ /* 0x004fc6000f8ec0ff */
[----:B------:R-:W-:-:S04]  /*21e0*/  SHF.L.U32 R3, R7, R2, RZ ;  /* 0x0000000207037219 */ /* 0x000fc800000006ff */
[----:B------:R-:W-:Y:S02]  /*21f0*/  LOP3.LUT R0, R3, R0, RZ, 0xfc, !PT ;  /* 0x0000000003007212 */ /* 0x000fe400078efcff */
[----:B------:R-:W2:Y:S02]  /*2200*/  LDS R5, [UR6] ;  /* 0x00000006ff057984 */ /* 0x000ea40008000800 */
[C---:B------:R-:W-:Y:S02]  /*2210*/  LOP3.LUT R2, R0.reuse, 0xffff, RZ, 0xc0, !PT ;  /* 0x0000ffff00027812 */ /* 0x040fe400078ec0ff */
[----:B--2---:R-:W-:-:S04]  /*2220*/  LOP3.LUT R3, R0, 0xffff, R5, 0x80, !PT ;  /* 0x0000ffff00037812 */ /* 0x004fc800078e8005 */
[----:B------:R-:W-:-:S13]  /*2230*/  ISETP.NE.AND P0, PT, R3, R2, PT ;  /* 0x000000020300720c */ /* 0x000fda0003f05270 */
[----:B------:R-:W-:Y:S05]  /*2240*/  @P0 BRA `(.L_x_64) ;  /* 0x0000000000500947 */ /* 0x000fea0003800000 */
[----:B------:R-:W-:Y:S02]  /*2250*/  SHF.R.U32.HI R5, RZ, 0x10, R5 ;  /* 0x00000010ff057819 */ /* 0x000fe40000011605 */
[----:B------:R-:W-:-:S04]  /*2260*/  SHF.R.U32.HI R2, RZ, 0x10, R0 ;  /* 0x00000010ff027819 */ /* 0x000fc80000011600 */
[----:B------:R-:W-:-:S04]  /*2270*/  LOP3.LUT R5, R5, R2, RZ, 0xc0, !PT ;  /* 0x0000000205057212 */ /* 0x000fc800078ec0ff */
[----:B------:R-:W-:-:S13]  /*2280*/  ISETP.NE.AND P0, PT, R5, R2, PT ;  /* 0x000000020500720c */ /* 0x000fda0003f05270 */
[----:B------:R-:W-:Y:S05]  /*2290*/  @P0 BRA `(.L_x_65) ;  /* 0x0000000000300947 */ /* 0x000fea0003800000 */
[----:B------:R-:W-:Y:S01]  /*22a0*/  R2UR UR4, R0 ;  /* 0x00000000000472ca */ /* 0x000fe200000e0000 */
[----:B------:R-:W-:Y:S01]  /*22b0*/  VOTEU.ANY UR5, UPT, PT ;  /* 0x0000000000057886 */ /* 0x000fe200038e0100 */
[----:B------:R-:W2:Y:S01]  /*22c0*/  S2R R0, SR_LANEID ;  /* 0x0000000000007919 */ /* 0x000ea20000000000 */
[----:B------:R-:W-:-:S10]  /*22d0*/  UFLO.U32 UR5, UR5 ;  /* 0x00000005000572bd */ /* 0x000fd400080e0000 */
[----:B------:R-:W-:-:S06]  /*22e0*/  ULOP3.LUT UR4, URZ, UR4, URZ, 0x33, !UPT ;  /* 0x00000004ff047292 */ /* 0x000fcc000f8e33ff */
[----:B------:R-:W-:-:S04]  /*22f0*/  IMAD.U32 R2, RZ, RZ, UR4 ;  /* 0x00000004ff027e24 */ /* 0x000fc8000f8e00ff */
[----:B------:R-:W3:Y:S02]  /*2300*/  REDUX UR7, R2 ;  /* 0x00000000020773c4 */ /* 0x000ee40000000000 */
[----:B------:R4:W-:Y:S01]  /*2310*/  UTCATOMSWS.AND URZ, UR4 ;  /* 0x0000000400ff79e3 */ /* 0x0009e20008000000 */
[----:B--2---:R-:W-:Y:S01]  /*2320*/  ISETP.EQ.U32.AND P0, PT, R0, UR5, PT ;  /* 0x0000000500007c0c */ /* 0x004fe2000bf02070 */
[----:B---3--:R-:W-:-:S12]  /*2330*/  IMAD.U32 R0, RZ, RZ, UR7 ;  /* 0x00000007ff007e24 */ /* 0x008fd8000f8e00ff */
[----:B------:R4:W-:Y:S01]  /*2340*/  @P0 ATOMS.AND RZ, [UR6], R0 ;  /* 0x00000000ffff098c */ /* 0x0009e2000a800006 */
[----:B------:R-:W-:Y:S05]  /*2350*/  BRA `(.L_x_63) ;  /* 0x0000000000147947 */ /* 0x000fea0003800000 */
.L_x_65:
[----:B------:R-:W-:-:S07]  /*2360*/  MOV R2, 0x2380 ;  /* 0x0000238000027802 */ /* 0x000fce0000000f00 */
[----:B-1----:R-:W-:Y:S05]  /*2370*/  CALL.REL.NOINC `($__internal_0_$__cuda_sm10x_tcgen05_guardrail_trap_col_being_dealloced_not_returned_by_alloc) ;  /* 0x0000000000447944 */ /* 0x002fea0003c00000 */
[----:B------:R-:W-:Y:S05]  /*2380*/  BRA `(.L_x_63) ;  /* 0x0000000000087947 */ /* 0x000fea0003800000 */
.L_x_64:
[----:B------:R-:W-:-:S07]  /*2390*/  MOV R2, 0x23b0 ;  /* 0x000023b000027802 */ /* 0x000fce0000000f00 */
[----:B-1----:R-:W-:Y:S05]  /*23a0*/  CALL.REL.NOINC `($__internal_2_$__cuda_sm10x_tcgen05_guardrail_trap_unallocated_columns_being_dealloced) ;  /* 0x0000000000507944 */ /* 0x002fea0003c00000 */
.L_x_63:
[----:B------:R-:W-:Y:S01]  /*23b0*/  NOP ;  /* 0x0000000000007918 */ /* 0x000fe20000000000 */
[----:B----4-:R-:W-:Y:S05]  /*23c0*/  EXIT ;  /* 0x000000000000794d */ /* 0x010fea0003800000 */
.L_x_54:
[----:B------:R-:W2:Y:S02]  /*23d0*/  SYNCS.PHASECHK.TRANS64.TRYWAIT P0, [UR8+0x1800], RZ ;  /* 0x001800ffff0075a7 */ /* 0x000ea40008001108 */
[----:B--2---:R-:W-:Y:S05]  /*23e0*/  @!P0 BRA `(.L_x_54) ;  /* 0xfffffffc00f88947 */ /* 0x004fea000383ffff */
[----:B------:R-:W-:Y:S05]  /*23f0*/  BRA `(.L_x_66) ;  /* 0xfffffff400507947 */ /* 0x000fea000383ffff */
.L_x_56:
[----:B------:R-:W2:Y:S02]  /*2400*/  SYNCS.PHASECHK.TRANS64.TRYWAIT P1, [UR8+0x1810], RZ ;  /* 0x001810ffff0075a7 */ /* 0x000ea40008021108 */
[----:B--2---:R-:W-:Y:S05]  /*2410*/  @!P1 BRA `(.L_x_56) ;  /* 0xfffffffc00f89947 */ /* 0x004fea000383ffff */
[----:B------:R-:W-:Y:S05]  /*2420*/  BRA `(.L_x_67) ;  /* 0xfffffff400887947 */ /* 0x000fea000383ffff */
.L_x_57:
[----:B------:R-:W3:Y:S02]  /*2430*/  SYNCS.PHASECHK.TRANS64.TRYWAIT P0, [UR8+0x1800], R3 ;  /* 0x00180003ff0075a7 */ /* 0x000ee40008001108 */
[----:B---3--:R-:W-:Y:S05]  /*2440*/  @!P0 BRA `(.L_x_57) ;  /* 0xfffffffc00f88947 */ /* 0x008fea000383ffff */
[----:B------:R-:W-:Y:S05]  /*2450*/  BRA `(.L_x_68) ;  /* 0xfffffff400f47947 */ /* 0x000fea000383ffff */
.L_x_59:
[----:B------:R-:W3:Y:S02]  /*2460*/  SYNCS.PHASECHK.TRANS64.TRYWAIT P0, [UR8+0x1810], R3 ;  /* 0x00181003ff0075a7 */ /* 0x000ee40008001108 */
[----:B---3--:R-:W-:Y:S05]  /*2470*/  @!P0 BRA `(.L_x_59) ;  /* 0xfffffffc00f88947 */ /* 0x008fea000383ffff */
[----:B------:R-:W-:Y:S05]  /*2480*/  BRA `(.L_x_69) ;  /* 0xfffffff800207947 */ /* 0x000fea000383ffff */
        .weak           $__internal_0_$__cuda_sm10x_tcgen05_guardrail_trap_col_being_dealloced_not_returned_by_alloc
        .type           $__internal_0_$__cuda_sm10x_tcgen05_guardrail_trap_col_being_dealloced_not_returned_by_alloc,@function
        .size           $__internal_0_$__cuda_sm10x_tcgen05_guardrail_trap_col_being_dealloced_not_returned_by_alloc,($__internal_1_$__cuda_sm10x_tcgen05_guardrail_trap_phase_invalid_during_alloc - $__internal_0_$__cuda_sm10x_tcgen05_guardrail_trap_col_being_dealloced_not_returned_by_alloc)
$__internal_0_$__cuda_sm10x_tcgen05_guardrail_trap_col_being_dealloced_not_returned_by_alloc:
[----:B------:R-:W-:Y:S05]  /*2490*/  BPT.TRAP 0x1 ;  /* 0x000000040000795c */ /* 0x000fea0000300000 */
[----:B------:R-:W-:-:S04]  /*24a0*/  IMAD.MOV.U32 R3, RZ, RZ, 0x0 ;  /* 0x00000000ff037424 */ /* 0x000fc800078e00ff */
[----:B------:R-:W-:Y:S05]  /*24b0*/  RET.REL.NODEC R2 `(gluon_tcgen05) ;  /* 0xffffffd802d07950 */ /* 0x000fea0003c3ffff */
        .weak           $__internal_1_$__cuda_sm10x_tcgen05_guardrail_trap_phase_invalid_during_alloc
        .type           $__internal_1_$__cuda_sm10x_tcgen05_guardrail_trap_phase_invalid_during_alloc,@function
        .size           $__internal_1_$__cuda_sm10x_tcgen05_guardrail_trap_phase_invalid_during_alloc,($__internal_2_$__cuda_sm10x_tcgen05_guardrail_trap_unallocated_columns_being_dealloced - $__internal_1_$__cuda_sm10x_tcgen05_guardrail_trap_phase_invalid_during_alloc)
$__internal_1_$__cuda_sm10x_tcgen05_guardrail_trap_phase_invalid_during_alloc:
[----:B------:R-:W-:Y:S05]  /*24c0*/  BPT.TRAP 0x1 ;  /* 0x000000040000795c */ /* 0x000fea0000300000 */
[----:B------:R-:W-:-:S04]  /*24d0*/  IMAD.MOV.U32 R3, RZ, RZ, 0x0 ;  /* 0x00000000ff037424 */ /* 0x000fc800078e00ff */
[----:B------:R-:W-:Y:S05]  /*24e0*/  RET.REL.NODEC R2 `(gluon_tcgen05) ;  /* 0xffffffd802c47950 */ /* 0x000fea0003c3ffff */
        .weak           $__internal_2_$__cuda_sm10x_tcgen05_guardrail_trap_unallocated_columns_being_dealloced
        .type           $__internal_2_$__cuda_sm10x_tcgen05_guardrail_trap_unallocated_columns_being_dealloced,@function
        .size           $__internal_2_$__cuda_sm10x_tcgen05_guardrail_trap_unallocated_columns_being_dealloced,(.L_x_73 - $__internal_2_$__cuda_sm10x_tcgen05_guardrail_trap_unallocated_columns_being_dealloced)
$__internal_2_$__cuda_sm10x_tcgen05_guardrail_trap_unallocated_columns_being_dealloced:
[----:B------:R-:W-:Y:S05]  /*24f0*/  BPT.TRAP 0x1 ;  /* 0x000000040000795c */ /* 0x000fea0000300000 */
[----:B------:R-:W-:-:S04]  /*2500*/  IMAD.MOV.U32 R3, RZ, RZ, 0x0 ;  /* 0x00000000ff037424 */ /* 0x000fc800078e00ff */
[----:B------:R-:W-:Y:S05]  /*2510*/  RET.REL.NODEC R2 `(gluon_tcgen05) ;  /* 0xffffffd802b87950 */ /* 0x000fea0003c3ffff */
.L_x_70:
[----:B------:R-:W-:-:S00]  /*2520*/  BRA `(.L_x_70) ;  /* 0xfffffffc00fc7947 */ /* 0x000fc0000383ffff */
[----:B------:R-:W-:-:S00]  /*2530*/  NOP ;  /* 0x0000000000007918 */ /* 0x000fc00000000000 */
        /* <DEDUP_REMOVED lines=12> */
.L_x_73:


//--------------------- .nv.shared.gluon_tcgen05  --------------------------
	.section	.nv.shared.gluon_tcgen05,"aw",@nobits
	.sectionflags	@""
	.align	16
	.zero		1024


//--------------------- .nv.shared.reserved.0     --------------------------
	.section	.nv.shared.reserved.0,"aw",@nobits
	.align	8
	.weak		__nv_reservedSMEM_offset_0_alias
	.size		__nv_reservedSMEM_offset_0_alias, 0, 64
	.other		__nv_reservedSMEM_offset_0_alias,@"STO_CUDA_RESERVED_SHARED STV_DEFAULT"
__nv_reservedSMEM_offset_0_alias:
	.zero		0
.nv.shared.reserved.0:
	.zero		64
	.weak		__nv_reservedSMEM_allocation_phase
	.type		__nv_reservedSMEM_allocation_phase,@object
	.size		__nv_reservedSMEM_allocation_phase,(.L_0 - __nv_reservedSMEM_allocation_phase)
__nv_reservedSMEM_allocation_phase:
	.zero		1
.L_0:
	.zero		7
	.weak		__nv_reservedSMEM_devtool_atexit_pc
	.type		__nv_reservedSMEM_devtool_atexit_pc,@object
	.size		__nv_reservedSMEM_devtool_atexit_pc,(__nv_reservedSMEM_allocation_mask - __nv_reservedSMEM_devtool_atexit_pc)
__nv_reservedSMEM_devtool_atexit_pc:
	.zero		8
	.weak		__nv_reservedSMEM_allocation_mask
	.type		__nv_reservedSMEM_allocation_mask,@object
	.size		__nv_reservedSMEM_allocation_mask,(.L_2 - __nv_reservedSMEM_allocation_mask)
__nv_reservedSMEM_allocation_mask:
	.zero		4
.L_2:


//--------------------- .nv.constant0.gluon_tcgen05 --------------------------
	.section	.nv.constant0.gluon_tcgen05,"a",@progbits
	.sectionflags	@""
	.align	4
.nv.constant0.gluon_tcgen05:
	.zero		976


//--------------------- SYMBOLS --------------------------

	.type		.nv.reservedSmem.offset0,@object
	.size		.nv.reservedSmem.offset0,0x4
	.type		.nv.reservedSmem.cap,@object
	.size		.nv.reservedSmem.cap,0x4
